//
// Generated by NVIDIA NVVM Compiler
//
// Compiler Build ID: CL-36424714
// Cuda compilation tools, release 13.0, V13.0.88
// Based on NVVM 20.0.0
//

.version 9.0
.target sm_100
.address_size 64

	// .globl	_Z17f0_LFA_cudaKernelPfS_S_S_S_S_S_S_S_S_S_S_S_S_iiiifi
.global .align 4 .b8 __cudart_i2opi_f[24] = {65, 144, 67, 60, 153, 149, 98, 219, 192, 221, 52, 245, 209, 87, 39, 252, 41, 21, 68, 78, 110, 131, 249, 162};

.visible .entry _Z17f0_LFA_cudaKernelPfS_S_S_S_S_S_S_S_S_S_S_S_S_iiiifi(
	.param .u64 .ptr .align 1 _Z17f0_LFA_cudaKernelPfS_S_S_S_S_S_S_S_S_S_S_S_S_iiiifi_param_0,
	.param .u64 .ptr .align 1 _Z17f0_LFA_cudaKernelPfS_S_S_S_S_S_S_S_S_S_S_S_S_iiiifi_param_1,
	.param .u64 .ptr .align 1 _Z17f0_LFA_cudaKernelPfS_S_S_S_S_S_S_S_S_S_S_S_S_iiiifi_param_2,
	.param .u64 .ptr .align 1 _Z17f0_LFA_cudaKernelPfS_S_S_S_S_S_S_S_S_S_S_S_S_iiiifi_param_3,
	.param .u64 .ptr .align 1 _Z17f0_LFA_cudaKernelPfS_S_S_S_S_S_S_S_S_S_S_S_S_iiiifi_param_4,
	.param .u64 .ptr .align 1 _Z17f0_LFA_cudaKernelPfS_S_S_S_S_S_S_S_S_S_S_S_S_iiiifi_param_5,
	.param .u64 .ptr .align 1 _Z17f0_LFA_cudaKernelPfS_S_S_S_S_S_S_S_S_S_S_S_S_iiiifi_param_6,
	.param .u64 .ptr .align 1 _Z17f0_LFA_cudaKernelPfS_S_S_S_S_S_S_S_S_S_S_S_S_iiiifi_param_7,
	.param .u64 .ptr .align 1 _Z17f0_LFA_cudaKernelPfS_S_S_S_S_S_S_S_S_S_S_S_S_iiiifi_param_8,
	.param .u64 .ptr .align 1 _Z17f0_LFA_cudaKernelPfS_S_S_S_S_S_S_S_S_S_S_S_S_iiiifi_param_9,
	.param .u64 .ptr .align 1 _Z17f0_LFA_cudaKernelPfS_S_S_S_S_S_S_S_S_S_S_S_S_iiiifi_param_10,
	.param .u64 .ptr .align 1 _Z17f0_LFA_cudaKernelPfS_S_S_S_S_S_S_S_S_S_S_S_S_iiiifi_param_11,
	.param .u64 .ptr .align 1 _Z17f0_LFA_cudaKernelPfS_S_S_S_S_S_S_S_S_S_S_S_S_iiiifi_param_12,
	.param .u64 .ptr .align 1 _Z17f0_LFA_cudaKernelPfS_S_S_S_S_S_S_S_S_S_S_S_S_iiiifi_param_13,
	.param .u32 _Z17f0_LFA_cudaKernelPfS_S_S_S_S_S_S_S_S_S_S_S_S_iiiifi_param_14,
	.param .u32 _Z17f0_LFA_cudaKernelPfS_S_S_S_S_S_S_S_S_S_S_S_S_iiiifi_param_15,
	.param .u32 _Z17f0_LFA_cudaKernelPfS_S_S_S_S_S_S_S_S_S_S_S_S_iiiifi_param_16,
	.param .u32 _Z17f0_LFA_cudaKernelPfS_S_S_S_S_S_S_S_S_S_S_S_S_iiiifi_param_17,
	.param .f32 _Z17f0_LFA_cudaKernelPfS_S_S_S_S_S_S_S_S_S_S_S_S_iiiifi_param_18,
	.param .u32 _Z17f0_LFA_cudaKernelPfS_S_S_S_S_S_S_S_S_S_S_S_S_iiiifi_param_19
)
{
	.local .align 4 .b8 	__local_depot0[28];
	.reg .b64 	%SP;
	.reg .b64 	%SPL;
	.reg .pred 	%p<14>;
	.reg .b32 	%r<55>;
	.reg .b32 	%f<76>;
	.reg .b64 	%rd<47>;
	.reg .b64 	%fd<5>;

	mov.u64 	%SPL, __local_depot0;
	ld.param.u64 	%rd21, [_Z17f0_LFA_cudaKernelPfS_S_S_S_S_S_S_S_S_S_S_S_S_iiiifi_param_0];
	ld.param.u64 	%rd22, [_Z17f0_LFA_cudaKernelPfS_S_S_S_S_S_S_S_S_S_S_S_S_iiiifi_param_1];
	ld.param.u64 	%rd23, [_Z17f0_LFA_cudaKernelPfS_S_S_S_S_S_S_S_S_S_S_S_S_iiiifi_param_2];
	ld.param.u64 	%rd24, [_Z17f0_LFA_cudaKernelPfS_S_S_S_S_S_S_S_S_S_S_S_S_iiiifi_param_3];
	ld.param.u32 	%r17, [_Z17f0_LFA_cudaKernelPfS_S_S_S_S_S_S_S_S_S_S_S_S_iiiifi_param_14];
	ld.param.u32 	%r18, [_Z17f0_LFA_cudaKernelPfS_S_S_S_S_S_S_S_S_S_S_S_S_iiiifi_param_15];
	cvta.to.global.u64 	%rd1, %rd24;
	cvta.to.global.u64 	%rd2, %rd23;
	cvta.to.global.u64 	%rd3, %rd22;
	cvta.to.global.u64 	%rd4, %rd21;
	add.u64 	%rd5, %SPL, 0;
	mov.u32 	%r19, %tid.x;
	mov.u32 	%r20, %ctaid.x;
	mov.u32 	%r21, %ntid.x;
	mad.lo.s32 	%r1, %r20, %r21, %r19;
	setp.ge.s32 	%p1, %r1, %r17;
	@%p1 bra 	$L__BB0_14;
	mov.b32 	%r22, 1065353216;
	st.global.u32 	[%rd4], %r22;
	mov.b32 	%r23, 0;
	st.global.u32 	[%rd3], %r23;
	st.global.u32 	[%rd2], %r23;
	st.global.u32 	[%rd1], %r23;
	setp.lt.s32 	%p2, %r18, 1;
	@%p2 bra 	$L__BB0_14;
	ld.param.f32 	%f74, [_Z17f0_LFA_cudaKernelPfS_S_S_S_S_S_S_S_S_S_S_S_S_iiiifi_param_18];
	ld.param.u64 	%rd42, [_Z17f0_LFA_cudaKernelPfS_S_S_S_S_S_S_S_S_S_S_S_S_iiiifi_param_5];
	neg.f32 	%f1, %f74;
	mul.wide.s32 	%rd26, %r1, 4;
	add.s64 	%rd6, %rd4, %rd26;
	add.s64 	%rd7, %rd3, %rd26;
	add.s64 	%rd8, %rd2, %rd26;
	add.s64 	%rd9, %rd1, %rd26;
	cvta.to.global.u64 	%rd10, %rd42;
	mov.b32 	%r50, 0;
$L__BB0_3:
	ld.param.u64 	%rd43, [_Z17f0_LFA_cudaKernelPfS_S_S_S_S_S_S_S_S_S_S_S_S_iiiifi_param_6];
	ld.param.u64 	%rd41, [_Z17f0_LFA_cudaKernelPfS_S_S_S_S_S_S_S_S_S_S_S_S_iiiifi_param_4];
	mad.lo.s32 	%r25, %r50, %r17, %r1;
	cvta.to.global.u64 	%rd27, %rd41;
	mul.wide.s32 	%rd28, %r25, 4;
	add.s64 	%rd29, %rd27, %rd28;
	ld.global.f32 	%f2, [%rd29];
	add.s64 	%rd30, %rd10, %rd28;
	ld.global.f32 	%f3, [%rd30];
	mul.f32 	%f13, %f3, %f3;
	fma.rn.f32 	%f14, %f2, %f2, %f13;
	cvta.to.global.u64 	%rd31, %rd43;
	add.s64 	%rd32, %rd31, %rd28;
	ld.global.f32 	%f4, [%rd32];
	fma.rn.f32 	%f15, %f4, %f4, %f14;
	sqrt.rn.f32 	%f5, %f15;
	setp.eq.f32 	%p3, %f5, 0f00000000;
	@%p3 bra 	$L__BB0_13;
	mul.f32 	%f16, %f5, %f1;
	cvt.f64.f32 	%fd1, %f16;
	mul.f64 	%fd2, %fd1, 0d41AFE3D88346E69A;
	cvt.rn.f32.f64 	%f17, %fd2;
	mul.f32 	%f6, %f17, 0f3F000000;
	mul.f32 	%f18, %f6, 0f3F22F983;
	cvt.rni.s32.f32 	%r54, %f18;
	cvt.rn.f32.s32 	%f19, %r54;
	fma.rn.f32 	%f20, %f19, 0fBFC90FDA, %f6;
	fma.rn.f32 	%f21, %f19, 0fB3A22168, %f20;
	fma.rn.f32 	%f75, %f19, 0fA7C234C5, %f21;
	abs.f32 	%f8, %f6;
	setp.ltu.f32 	%p4, %f8, 0f47CE4780;
	@%p4 bra 	$L__BB0_12;
	setp.neu.f32 	%p5, %f8, 0f7F800000;
	@%p5 bra 	$L__BB0_7;
	mov.f32 	%f24, 0f00000000;
	mul.rn.f32 	%f75, %f6, %f24;
	mov.b32 	%r54, 0;
	bra.uni 	$L__BB0_12;
$L__BB0_7:
	mov.b32 	%r4, %f6;
	mov.b64 	%rd46, 0;
	mov.b32 	%r51, 0;
	mov.u64 	%rd44, __cudart_i2opi_f;
	mov.u64 	%rd45, %rd5;
$L__BB0_8:
	.pragma "nounroll";
	ld.global.nc.u32 	%r27, [%rd44];
	shl.b32 	%r28, %r4, 8;
	or.b32  	%r29, %r28, -2147483648;
	mad.wide.u32 	%rd35, %r27, %r29, %rd46;
	shr.u64 	%rd46, %rd35, 32;
	st.local.u32 	[%rd45], %rd35;
	add.s32 	%r51, %r51, 1;
	add.s64 	%rd45, %rd45, 4;
	add.s64 	%rd44, %rd44, 4;
	setp.ne.s32 	%p6, %r51, 6;
	@%p6 bra 	$L__BB0_8;
	shr.u32 	%r30, %r4, 23;
	st.local.u32 	[%rd5+24], %rd46;
	and.b32  	%r7, %r30, 31;
	and.b32  	%r31, %r30, 224;
	add.s32 	%r32, %r31, -128;
	shr.u32 	%r33, %r32, 5;
	mul.wide.u32 	%rd36, %r33, 4;
	sub.s64 	%rd17, %rd5, %rd36;
	ld.local.u32 	%r52, [%rd17+24];
	ld.local.u32 	%r53, [%rd17+20];
	setp.eq.s32 	%p7, %r7, 0;
	@%p7 bra 	$L__BB0_11;
	shf.l.wrap.b32 	%r52, %r53, %r52, %r7;
	ld.local.u32 	%r34, [%rd17+16];
	shf.l.wrap.b32 	%r53, %r34, %r53, %r7;
$L__BB0_11:
	shr.u32 	%r35, %r52, 30;
	shf.l.wrap.b32 	%r36, %r53, %r52, 2;
	shl.b32 	%r37, %r53, 2;
	shr.u32 	%r38, %r36, 31;
	add.s32 	%r39, %r38, %r35;
	neg.s32 	%r40, %r39;
	setp.lt.s32 	%p8, %r4, 0;
	selp.b32 	%r54, %r40, %r39, %p8;
	xor.b32  	%r41, %r36, %r4;
	shr.s32 	%r42, %r36, 31;
	xor.b32  	%r43, %r42, %r36;
	xor.b32  	%r44, %r42, %r37;
	cvt.u64.u32 	%rd37, %r43;
	shl.b64 	%rd38, %rd37, 32;
	cvt.u64.u32 	%rd39, %r44;
	or.b64  	%rd40, %rd38, %rd39;
	cvt.rn.f64.s64 	%fd3, %rd40;
	mul.f64 	%fd4, %fd3, 0d3BF921FB54442D19;
	cvt.rn.f32.f64 	%f22, %fd4;
	neg.f32 	%f23, %f22;
	setp.lt.s32 	%p9, %r41, 0;
	selp.f32 	%f75, %f23, %f22, %p9;
$L__BB0_12:
	mul.f32 	%f25, %f75, %f75;
	fma.rn.f32 	%f26, %f25, 0f37CBAC00, 0fBAB607ED;
	fma.rn.f32 	%f27, %f26, %f25, 0f3D2AAABB;
	fma.rn.f32 	%f28, %f27, %f25, 0fBEFFFFFF;
	fma.rn.f32 	%f29, %f28, %f25, 0f3F800000;
	fma.rn.f32 	%f30, %f25, %f75, 0f00000000;
	fma.rn.f32 	%f31, %f25, 0fB94D4153, 0f3C0885E4;
	fma.rn.f32 	%f32, %f31, %f25, 0fBE2AAAA8;
	fma.rn.f32 	%f33, %f32, %f30, %f75;
	and.b32  	%r46, %r54, 1;
	setp.eq.b32 	%p10, %r46, 1;
	selp.f32 	%f34, %f29, %f33, %p10;
	selp.f32 	%f35, %f33, %f29, %p10;
	and.b32  	%r47, %r54, 2;
	setp.eq.s32 	%p11, %r47, 0;
	neg.f32 	%f36, %f34;
	selp.f32 	%f37, %f34, %f36, %p11;
	add.s32 	%r48, %r54, 1;
	and.b32  	%r49, %r48, 2;
	setp.eq.s32 	%p12, %r49, 0;
	neg.f32 	%f38, %f35;
	selp.f32 	%f39, %f35, %f38, %p12;
	neg.f32 	%f40, %f4;
	div.rn.f32 	%f41, %f40, %f5;
	mul.f32 	%f42, %f41, %f37;
	div.rn.f32 	%f43, %f3, %f5;
	mul.f32 	%f44, %f43, %f37;
	neg.f32 	%f45, %f2;
	div.rn.f32 	%f46, %f45, %f5;
	mul.f32 	%f47, %f46, %f37;
	ld.global.f32 	%f48, [%rd6];
	ld.global.f32 	%f49, [%rd7];
	ld.global.f32 	%f50, [%rd8];
	ld.global.f32 	%f51, [%rd9];
	mul.f32 	%f52, %f48, %f39;
	mul.f32 	%f53, %f49, %f42;
	sub.f32 	%f54, %f52, %f53;
	mul.f32 	%f55, %f50, %f44;
	sub.f32 	%f56, %f54, %f55;
	mul.f32 	%f57, %f51, %f47;
	sub.f32 	%f58, %f56, %f57;
	st.global.f32 	[%rd6], %f58;
	mul.f32 	%f59, %f48, %f42;
	fma.rn.f32 	%f60, %f49, %f39, %f59;
	fma.rn.f32 	%f61, %f50, %f47, %f60;
	mul.f32 	%f62, %f51, %f44;
	sub.f32 	%f63, %f61, %f62;
	st.global.f32 	[%rd7], %f63;
	mul.f32 	%f64, %f48, %f44;
	mul.f32 	%f65, %f49, %f47;
	sub.f32 	%f66, %f64, %f65;
	fma.rn.f32 	%f67, %f50, %f39, %f66;
	fma.rn.f32 	%f68, %f51, %f42, %f67;
	st.global.f32 	[%rd8], %f68;
	mul.f32 	%f69, %f49, %f44;
	fma.rn.f32 	%f70, %f48, %f47, %f69;
	mul.f32 	%f71, %f50, %f42;
	sub.f32 	%f72, %f70, %f71;
	fma.rn.f32 	%f73, %f51, %f39, %f72;
	st.global.f32 	[%rd9], %f73;
$L__BB0_13:
	add.s32 	%r50, %r50, 1;
	setp.ne.s32 	%p13, %r50, %r18;
	@%p13 bra 	$L__BB0_3;
$L__BB0_14:
	ret;

}


// ===== COMPILED SASS (sm_100) =====

	.target	sm_100

	.elftype	@"ET_EXEC"


//--------------------- .note.nv.tkinfo           --------------------------
	.section	.note.nv.tkinfo,"",@"SHT_NOTE"
	.sectionflags	@"SHF_NOTE_NV_TKINFO"
	.tkinfo
        /*0018*/ 	.word	0x00000002
        /*0030*/ 	.string	""
        /*0030*/ 	.string	"ptxas"
        /*0030*/ 	.string	"Cuda compilation tools, release 13.0, V13.0.88"
        /*0030*/ 	.string	"Build cuda_13.0.r13.0/compiler.36424714_0"
        /*0030*/ 	.string	"-arch sm_100 -m 64 "



//--------------------- .note.nv.cuinfo           --------------------------
	.section	.note.nv.cuinfo,"",@"SHT_NOTE"
	.sectionflags	@"SHF_NOTE_NV_CUINFO"
        /*0018*/ 	.short	0x0002
        /*001a*/ 	.short	0x0064
        /*001c*/ 	.short	0x0082
	.zero		2


//--------------------- .nv.info                  --------------------------
	.section	.nv.info,"",@"SHT_CUDA_INFO"
	.align	4


	//----- nvinfo : EIATTR_REGCOUNT
	.align		4
        /*0000*/ 	.byte	0x04, 0x2f
        /*0002*/ 	.short	(.L_2 - .L_1)
	.align		4
.L_1:
        /*0004*/ 	.word	index@(_Z17f0_LFA_cudaKernelPfS_S_S_S_S_S_S_S_S_S_S_S_S_iiiifi)
        /*0008*/ 	.word	0x0000001c


	//----- nvinfo : EIATTR_FRAME_SIZE
	.align		4
.L_2:
        /*000c*/ 	.byte	0x04, 0x11
        /*000e*/ 	.short	(.L_4 - .L_3)
	.align		4
.L_3:
        /*0010*/ 	.word	index@($__internal_1_$__cuda_sm3x_div_rn_noftz_f32_slowpath)
        /*0014*/ 	.word	0x00000020


	//----- nvinfo : EIATTR_FRAME_SIZE
	.align		4
.L_4:
        /*0018*/ 	.byte	0x04, 0x11
        /*001a*/ 	.short	(.L_6 - .L_5)
	.align		4
.L_5:
        /*001c*/ 	.word	index@($__internal_0_$__cuda_sm20_sqrt_rn_f32_slowpath)
        /*0020*/ 	.word	0x00000020


	//----- nvinfo : EIATTR_FRAME_SIZE
	.align		4
.L_6:
        /*0024*/ 	.byte	0x04, 0x11
        /*0026*/ 	.short	(.L_8 - .L_7)
	.align		4
.L_7:
        /*0028*/ 	.word	index@(_Z17f0_LFA_cudaKernelPfS_S_S_S_S_S_S_S_S_S_S_S_S_iiiifi)
        /*002c*/ 	.word	0x00000020


	//----- nvinfo : EIATTR_MIN_STACK_SIZE
	.align		4
.L_8:
        /*0030*/ 	.byte	0x04, 0x12
        /*0032*/ 	.short	(.L_10 - .L_9)
	.align		4
.L_9:
        /*0034*/ 	.word	index@(_Z17f0_LFA_cudaKernelPfS_S_S_S_S_S_S_S_S_S_S_S_S_iiiifi)
        /*0038*/ 	.word	0x00000020
.L_10:


//--------------------- .nv.compat                --------------------------
	.section	.nv.compat,"",@"SHT_CUDA_COMPAT_INFO"
	.align	4
        /*0000*/ 	.byte	0x02, 0x09, 0x00, 0x00, 0x02, 0x02, 0x01, 0x00, 0x02, 0x05, 0x05, 0x00, 0x03, 0x07, 0x01, 0x01
        /*0010*/ 	.byte	0x02, 0x03, 0x00, 0x00, 0x02, 0x06, 0x01, 0x00, 0x04, 0x0b, 0x08, 0x00, 0x01, 0x00, 0x00, 0x00
        /*0020*/ 	.byte	0x00, 0x00, 0x00, 0x00


//--------------------- .nv.info._Z17f0_LFA_cudaKernelPfS_S_S_S_S_S_S_S_S_S_S_S_S_iiiifi --------------------------
	.section	.nv.info._Z17f0_LFA_cudaKernelPfS_S_S_S_S_S_S_S_S_S_S_S_S_iiiifi,"",@"SHT_CUDA_INFO"
	.sectionflags	@""
	.align	4


	//----- nvinfo : EIATTR_CUDA_API_VERSION
	.align		4
        /*0000*/ 	.byte	0x04, 0x37
        /*0002*/ 	.short	(.L_12 - .L_11)
.L_11:
        /*0004*/ 	.word	0x00000082


	//----- nvinfo : EIATTR_KPARAM_INFO
	.align		4
.L_12:
        /*0008*/ 	.byte	0x04, 0x17
        /*000a*/ 	.short	(.L_14 - .L_13)
.L_13:
        /*000c*/ 	.word	0x00000000
        /*0010*/ 	.short	0x0013
        /*0012*/ 	.short	0x0084
        /*0014*/ 	.byte	0x00, 0xf0, 0x11, 0x00


	//----- nvinfo : EIATTR_KPARAM_INFO
	.align		4
.L_14:
        /*0018*/ 	.byte	0x04, 0x17
        /*001a*/ 	.short	(.L_16 - .L_15)
.L_15:
        /*001c*/ 	.word	0x00000000
        /*0020*/ 	.short	0x0012
        /*0022*/ 	.short	0x0080
        /*0024*/ 	.byte	0x00, 0xf0, 0x11, 0x00


	//----- nvinfo : EIATTR_KPARAM_INFO
	.align		4
.L_16:
        /*0028*/ 	.byte	0x04, 0x17
        /*002a*/ 	.short	(.L_18 - .L_17)
.L_17:
        /*002c*/ 	.word	0x00000000
        /*0030*/ 	.short	0x0011
        /*0032*/ 	.short	0x007c
        /*0034*/ 	.byte	0x00, 0xf0, 0x11, 0x00


	//----- nvinfo : EIATTR_KPARAM_INFO
	.align		4
.L_18:
        /*0038*/ 	.byte	0x04, 0x17
        /*003a*/ 	.short	(.L_20 - .L_19)
.L_19:
        /*003c*/ 	.word	0x00000000
        /*0040*/ 	.short	0x0010
        /*0042*/ 	.short	0x0078
        /*0044*/ 	.byte	0x00, 0xf0, 0x11, 0x00


	//----- nvinfo : EIATTR_KPARAM_INFO
	.align		4
.L_20:
        /*0048*/ 	.byte	0x04, 0x17
        /*004a*/ 	.short	(.L_22 - .L_21)
.L_21:
        /*004c*/ 	.word	0x00000000
        /*0050*/ 	.short	0x000f
        /*0052*/ 	.short	0x0074
        /*0054*/ 	.byte	0x00, 0xf0, 0x11, 0x00


	//----- nvinfo : EIATTR_KPARAM_INFO
	.align		4
.L_22:
        /*0058*/ 	.byte	0x04, 0x17
        /*005a*/ 	.short	(.L_24 - .L_23)
.L_23:
        /*005c*/ 	.word	0x00000000
        /*0060*/ 	.short	0x000e
        /*0062*/ 	.short	0x0070
        /*0064*/ 	.byte	0x00, 0xf0, 0x11, 0x00


	//----- nvinfo : EIATTR_KPARAM_INFO
	.align		4
.L_24:
        /*0068*/ 	.byte	0x04, 0x17
        /*006a*/ 	.short	(.L_26 - .L_25)
.L_25:
        /*006c*/ 	.word	0x00000000
        /*0070*/ 	.short	0x000d
        /*0072*/ 	.short	0x0068
        /*0074*/ 	.byte	0x00, 0xf5, 0x21, 0x00


	//----- nvinfo : EIATTR_KPARAM_INFO
	.align		4
.L_26:
        /*0078*/ 	.byte	0x04, 0x17
        /*007a*/ 	.short	(.L_28 - .L_27)
.L_27:
        /*007c*/ 	.word	0x00000000
        /*0080*/ 	.short	0x000c
        /*0082*/ 	.short	0x0060
        /*0084*/ 	.byte	0x00, 0xf5, 0x21, 0x00


	//----- nvinfo : EIATTR_KPARAM_INFO
	.align		4
.L_28:
        /*0088*/ 	.byte	0x04, 0x17
        /*008a*/ 	.short	(.L_30 - .L_29)
.L_29:
        /*008c*/ 	.word	0x00000000
        /*0090*/ 	.short	0x000b
        /*0092*/ 	.short	0x0058
        /*0094*/ 	.byte	0x00, 0xf5, 0x21, 0x00


	//----- nvinfo : EIATTR_KPARAM_INFO
	.align		4
.L_30:
        /*0098*/ 	.byte	0x04, 0x17
        /*009a*/ 	.short	(.L_32 - .L_31)
.L_31:
        /*009c*/ 	.word	0x00000000
        /*00a0*/ 	.short	0x000a
        /*00a2*/ 	.short	0x0050
        /*00a4*/ 	.byte	0x00, 0xf5, 0x21, 0x00


	//----- nvinfo : EIATTR_KPARAM_INFO
	.align		4
.L_32:
        /*00a8*/ 	.byte	0x04, 0x17
        /*00aa*/ 	.short	(.L_34 - .L_33)
.L_33:
        /*00ac*/ 	.word	0x00000000
        /*00b0*/ 	.short	0x0009
        /*00b2*/ 	.short	0x0048
        /*00b4*/ 	.byte	0x00, 0xf5, 0x21, 0x00


	//----- nvinfo : EIATTR_KPARAM_INFO
	.align		4
.L_34:
        /*00b8*/ 	.byte	0x04, 0x17
        /*00ba*/ 	.short	(.L_36 - .L_35)
.L_35:
        /*00bc*/ 	.word	0x00000000
        /*00c0*/ 	.short	0x0008
        /*00c2*/ 	.short	0x0040
        /*00c4*/ 	.byte	0x00, 0xf5, 0x21, 0x00


	//----- nvinfo : EIATTR_KPARAM_INFO
	.align		4
.L_36:
        /*00c8*/ 	.byte	0x04, 0x17
        /*00ca*/ 	.short	(.L_38 - .L_37)
.L_37:
        /*00cc*/ 	.word	0x00000000
        /*00d0*/ 	.short	0x0007
        /*00d2*/ 	.short	0x0038
        /*00d4*/ 	.byte	0x00, 0xf5, 0x21, 0x00


	//----- nvinfo : EIATTR_KPARAM_INFO
	.align		4
.L_38:
        /*00d8*/ 	.byte	0x04, 0x17
        /*00da*/ 	.short	(.L_40 - .L_39)
.L_39:
        /*00dc*/ 	.word	0x00000000
        /*00e0*/ 	.short	0x0006
        /*00e2*/ 	.short	0x0030
        /*00e4*/ 	.byte	0x00, 0xf5, 0x21, 0x00


	//----- nvinfo : EIATTR_KPARAM_INFO
	.align		4
.L_40:
        /*00e8*/ 	.byte	0x04, 0x17
        /*00ea*/ 	.short	(.L_42 - .L_41)
.L_41:
        /*00ec*/ 	.word	0x00000000
        /*00f0*/ 	.short	0x0005
        /*00f2*/ 	.short	0x0028
        /*00f4*/ 	.byte	0x00, 0xf5, 0x21, 0x00


	//----- nvinfo : EIATTR_KPARAM_INFO
	.align		4
.L_42:
        /*00f8*/ 	.byte	0x04, 0x17
        /*00fa*/ 	.short	(.L_44 - .L_43)
.L_43:
        /*00fc*/ 	.word	0x00000000
        /*0100*/ 	.short	0x0004
        /*0102*/ 	.short	0x0020
        /*0104*/ 	.byte	0x00, 0xf5, 0x21, 0x00


	//----- nvinfo : EIATTR_KPARAM_INFO
	.align		4
.L_44:
        /*0108*/ 	.byte	0x04, 0x17
        /*010a*/ 	.short	(.L_46 - .L_45)
.L_45:
        /*010c*/ 	.word	0x00000000
        /*0110*/ 	.short	0x0003
        /*0112*/ 	.short	0x0018
        /*0114*/ 	.byte	0x00, 0xf5, 0x21, 0x00


	//----- nvinfo : EIATTR_KPARAM_INFO
	.align		4
.L_46:
        /*0118*/ 	.byte	0x04, 0x17
        /*011a*/ 	.short	(.L_48 - .L_47)
.L_47:
        /*011c*/ 	.word	0x00000000
        /*0120*/ 	.short	0x0002
        /*0122*/ 	.short	0x0010
        /*0124*/ 	.byte	0x00, 0xf5, 0x21, 0x00


	//----- nvinfo : EIATTR_KPARAM_INFO
	.align		4
.L_48:
        /*0128*/ 	.byte	0x04, 0x17
        /*012a*/ 	.short	(.L_50 - .L_49)
.L_49:
        /*012c*/ 	.word	0x00000000
        /*0130*/ 	.short	0x0001
        /*0132*/ 	.short	0x0008
        /*0134*/ 	.byte	0x00, 0xf5, 0x21, 0x00


	//----- nvinfo : EIATTR_KPARAM_INFO
	.align		4
.L_50:
        /*0138*/ 	.byte	0x04, 0x17
        /*013a*/ 	.short	(.L_52 - .L_51)
.L_51:
        /*013c*/ 	.word	0x00000000
        /*0140*/ 	.short	0x0000
        /*0142*/ 	.short	0x0000
        /*0144*/ 	.byte	0x00, 0xf5, 0x21, 0x00


	//----- nvinfo : EIATTR_SPARSE_MMA_MASK
	.align		4
.L_52:
        /*0148*/ 	.byte	0x03, 0x50
        /*014a*/ 	.short	0x0000


	//----- nvinfo : EIATTR_MAXREG_COUNT
	.align		4
        /*014c*/ 	.byte	0x03, 0x1b
        /*014e*/ 	.short	0x00ff


	//----- nvinfo : EIATTR_MERCURY_ISA_VERSION
	.align		4
        /*0150*/ 	.byte	0x03, 0x5f
        /*0152*/ 	.short	0x0101


	//----- nvinfo : EIATTR_VRC_CTA_INIT_COUNT
	.align		4
        /*0154*/ 	.byte	0x02, 0x4a
	.zero		1
	.zero		1


	//----- nvinfo : EIATTR_EXIT_INSTR_OFFSETS
	.align		4
        /*0158*/ 	.byte	0x04, 0x1c
        /*015a*/ 	.short	(.L_54 - .L_53)


	//   ....[0]....
.L_53:
        /*015c*/ 	.word	0x00000080


	//   ....[1]....
        /*0160*/ 	.word	0x00000150


	//   ....[2]....
        /*0164*/ 	.word	0x00000e50


	//----- nvinfo : EIATTR_CRS_STACK_SIZE
	.align		4
.L_54:
        /*0168*/ 	.byte	0x04, 0x1e
        /*016a*/ 	.short	(.L_56 - .L_55)
.L_55:
        /*016c*/ 	.word	0x00000000


	//----- nvinfo : EIATTR_CBANK_PARAM_SIZE
	.align		4
.L_56:
        /*0170*/ 	.byte	0x03, 0x19
        /*0172*/ 	.short	0x0088


	//----- nvinfo : EIATTR_PARAM_CBANK
	.align		4
        /*0174*/ 	.byte	0x04, 0x0a
        /*0176*/ 	.short	(.L_58 - .L_57)
	.align		4
.L_57:
        /*0178*/ 	.word	index@(.nv.constant0._Z17f0_LFA_cudaKernelPfS_S_S_S_S_S_S_S_S_S_S_S_S_iiiifi)
        /*017c*/ 	.short	0x0380
        /*017e*/ 	.short	0x0088


	//----- nvinfo : EIATTR_SW_WAR
	.align		4
.L_58:
        /*0180*/ 	.byte	0x04, 0x36
        /*0182*/ 	.short	(.L_60 - .L_59)
.L_59:
        /*0184*/ 	.word	0x00000008
.L_60:


//--------------------- .nv.callgraph             --------------------------
	.section	.nv.callgraph,"",@"SHT_CUDA_CALLGRAPH"
	.align	4
	.sectionentsize	8
	.align		4
        /*0000*/ 	.word	0x00000000
	.align		4
        /*0004*/ 	.word	0xffffffff
	.align		4
        /*0008*/ 	.word	0x00000000
	.align		4
        /*000c*/ 	.word	0xfffffffe
	.align		4
        /*0010*/ 	.word	0x00000000
	.align		4
        /*0014*/ 	.word	0xfffffffd
	.align		4
        /*0018*/ 	.word	0x00000000
	.align		4
        /*001c*/ 	.word	0xfffffffc


//--------------------- .nv.constant4             --------------------------
	.section	.nv.constant4,"a",@progbits
	.align	8
	.align		8
.nv.constant4:
        /*0000*/ 	.dword	__cudart_i2opi_f


//--------------------- .text._Z17f0_LFA_cudaKernelPfS_S_S_S_S_S_S_S_S_S_S_S_S_iiiifi --------------------------
	.section	.text._Z17f0_LFA_cudaKernelPfS_S_S_S_S_S_S_S_S_S_S_S_S_iiiifi,"ax",@progbits
	.align	128
        .global         _Z17f0_LFA_cudaKernelPfS_S_S_S_S_S_S_S_S_S_S_S_S_iiiifi
        .type           _Z17f0_LFA_cudaKernelPfS_S_S_S_S_S_S_S_S_S_S_S_S_iiiifi,@function
        .size           _Z17f0_LFA_cudaKernelPfS_S_S_S_S_S_S_S_S_S_S_S_S_iiiifi,(.L_x_29 - _Z17f0_LFA_cudaKernelPfS_S_S_S_S_S_S_S_S_S_S_S_S_iiiifi)
        .other          _Z17f0_LFA_cudaKernelPfS_S_S_S_S_S_S_S_S_S_S_S_S_iiiifi,@"STO_CUDA_ENTRY STV_DEFAULT"
_Z17f0_LFA_cudaKernelPfS_S_S_S_S_S_S_S_S_S_S_S_S_iiiifi:
.text._Z17f0_LFA_cudaKernelPfS_S_S_S_S_S_S_S_S_S_S_S_S_iiiifi:
[----:B------:R-:W0:Y:S01]  /*0000*/  LDC R1, c[0x0][0x37c] ;  /* 0x0000df00ff017b82 */ /* 0x000e220000000800 */
[----:B------:R-:W1:Y:S07]  /*0010*/  S2R R17, SR_TID.X ;  /* 0x0000000000117919 */ /* 0x000e6e0000002100 */
[----:B------:R-:W1:Y:S01]  /*0020*/  S2UR UR4, SR_CTAID.X ;  /* 0x00000000000479c3 */ /* 0x000e620000002500 */
[----:B------:R-:W2:Y:S01]  /*0030*/  LDCU UR5, c[0x0][0x3f0] ;  /* 0x00007e00ff0577ac */ /* 0x000ea20008000800 */
[----:B0-----:R-:W-:-:S06]  /*0040*/  IADD3 R1, PT, PT, R1, -0x20, RZ ;  /* 0xffffffe001017810 */ /* 0x001fcc0007ffe0ff */
[----:B------:R-:W1:Y:S02]  /*0050*/  LDC R0, c[0x0][0x360] ;  /* 0x0000d800ff007b82 */ /* 0x000e640000000800 */
[----:B-1----:R-:W-:-:S05]  /*0060*/  IMAD R17, R0, UR4, R17 ;  /* 0x0000000400117c24 */ /* 0x002fca000f8e0211 */
[----:B--2---:R-:W-:-:S13]  /*0070*/  ISETP.GE.AND P0, PT, R17, UR5, PT ;  /* 0x0000000511007c0c */ /* 0x004fda000bf06270 */
[----:B------:R-:W-:Y:S05]  /*0080*/  @P0 EXIT ;  /* 0x000000000000094d */ /* 0x000fea0003800000 */
[----:B------:R-:W0:Y:S01]  /*0090*/  LDC R0, c[0x0][0x3f4] ;  /* 0x0000fd00ff007b82 */ /* 0x000e220000000800 */
[----:B------:R-:W1:Y:S01]  /*00a0*/  LDCU.64 UR8, c[0x0][0x358] ;  /* 0x00006b00ff0877ac */ /* 0x000e620008000a00 */
[----:B------:R-:W-:-:S06]  /*00b0*/  HFMA2 R5, -RZ, RZ, 1.875, 0 ;  /* 0x3f800000ff057431 */ /* 0x000fcc00000001ff */
[----:B------:R-:W1:Y:S08]  /*00c0*/  LDC.64 R2, c[0x0][0x380] ;  /* 0x0000e000ff027b82 */ /* 0x000e700000000a00 */
[----:B------:R-:W2:Y:S08]  /*00d0*/  LDC.64 R6, c[0x0][0x388] ;  /* 0x0000e200ff067b82 */ /* 0x000eb00000000a00 */
[----:B------:R-:W3:Y:S01]  /*00e0*/  LDC.64 R8, c[0x0][0x390] ;  /* 0x0000e400ff087b82 */ /* 0x000ee20000000a00 */
[----:B0-----:R-:W-:-:S07]  /*00f0*/  ISETP.GE.AND P0, PT, R0, 0x1, PT ;  /* 0x000000010000780c */ /* 0x001fce0003f06270 */
[----:B------:R-:W0:Y:S01]  /*0100*/  LDC.64 R10, c[0x0][0x398] ;  /* 0x0000e600ff0a7b82 */ /* 0x000e220000000a00 */
[----:B-1----:R1:W-:Y:S04]  /*0110*/  STG.E desc[UR8][R2.64], R5 ;  /* 0x0000000502007986 */ /* 0x0023e8000c101908 */
[----:B--2---:R1:W-:Y:S04]  /*0120*/  STG.E desc[UR8][R6.64], RZ ;  /* 0x000000ff06007986 */ /* 0x0043e8000c101908 */
[----:B---3--:R1:W-:Y:S04]  /*0130*/  STG.E desc[UR8][R8.64], RZ ;  /* 0x000000ff08007986 */ /* 0x0083e8000c101908 */
[----:B0-----:R1:W-:Y:S01]  /*0140*/  STG.E desc[UR8][R10.64], RZ ;  /* 0x000000ff0a007986 */ /* 0x0013e2000c101908 */
[----:B------:R-:W-:Y:S05]  /*0150*/  @!P0 EXIT ;  /* 0x000000000000894d */ /* 0x000fea0003800000 */
[----:B-1----:R-:W0:Y:S01]  /*0160*/  LDC.64 R8, c[0x0][0x380] ;  /* 0x0000e000ff087b82 */ /* 0x002e220000000a00 */
[----:B------:R-:W-:-:S07]  /*0170*/  UMOV UR4, URZ ;  /* 0x000000ff00047c82 */ /* 0x000fce0008000000 */
[----:B------:R-:W1:Y:S08]  /*0180*/  LDC.64 R10, c[0x0][0x388] ;  /* 0x0000e200ff0a7b82 */ /* 0x000e700000000a00 */
[----:B------:R-:W2:Y:S08]  /*0190*/  LDC.64 R12, c[0x0][0x390] ;  /* 0x0000e400ff0c7b82 */ /* 0x000eb00000000a00 */
[----:B------:R-:W3:Y:S01]  /*01a0*/  LDC.64 R14, c[0x0][0x398] ;  /* 0x0000e600ff0e7b82 */ /* 0x000ee20000000a00 */
[----:B0-----:R-:W-:-:S04]  /*01b0*/  IMAD.WIDE R8, R17, 0x4, R8 ;  /* 0x0000000411087825 */ /* 0x001fc800078e0208 */
[----:B-1----:R-:W-:-:S04]  /*01c0*/  IMAD.WIDE R10, R17, 0x4, R10 ;  /* 0x00000004110a7825 */ /* 0x002fc800078e020a */
[----:B--2---:R-:W-:-:S04]  /*01d0*/  IMAD.WIDE R12, R17, 0x4, R12 ;  /* 0x00000004110c7825 */ /* 0x004fc800078e020c */
[----:B---3--:R-:W-:-:S07]  /*01e0*/  IMAD.WIDE R14, R17, 0x4, R14 ;  /* 0x00000004110e7825 */ /* 0x008fce00078e020e */
.L_x_14:
[----:B0-----:R-:W0:Y:S08]  /*01f0*/  LDC.64 R4, c[0x0][0x3f0] ;  /* 0x0000fc00ff047b82 */ /* 0x001e300000000a00 */
[----:B------:R-:W1:Y:S08]  /*0200*/  LDC.64 R18, c[0x0][0x3a8] ;  /* 0x0000ea00ff127b82 */ /* 0x000e700000000a00 */
[----:B------:R-:W2:Y:S08]  /*0210*/  LDC.64 R6, c[0x0][0x3a0] ;  /* 0x0000e800ff067b82 */ /* 0x000eb00000000a00 */
[----:B------:R-:W3:Y:S01]  /*0220*/  LDC.64 R20, c[0x0][0x3b0] ;  /* 0x0000ec00ff147b82 */ /* 0x000ee20000000a00 */
[----:B0-----:R-:W-:-:S04]  /*0230*/  IMAD R3, R4, UR4, R17 ;  /* 0x0000000404037c24 */ /* 0x001fc8000f8e0211 */
[----:B-1----:R-:W-:-:S05]  /*0240*/  IMAD.WIDE R18, R3, 0x4, R18 ;  /* 0x0000000403127825 */ /* 0x002fca00078e0212 */
[----:B------:R-:W4:Y:S01]  /*0250*/  LDG.E R2, desc[UR8][R18.64] ;  /* 0x0000000812027981 */ /* 0x000f22000c1e1900 */
[----:B--2---:R-:W-:-:S05]  /*0260*/  IMAD.WIDE R6, R3, 0x4, R6 ;  /* 0x0000000403067825 */ /* 0x004fca00078e0206 */
[----:B------:R-:W2:Y:S01]  /*0270*/  LDG.E R0, desc[UR8][R6.64] ;  /* 0x0000000806007981 */ /* 0x000ea2000c1e1900 */
[----:B---3--:R-:W-:-:S05]  /*0280*/  IMAD.WIDE R20, R3, 0x4, R20 ;  /* 0x0000000403147825 */ /* 0x008fca00078e0214 */
[----:B------:R-:W3:Y:S01]  /*0290*/  LDG.E R3, desc[UR8][R20.64] ;  /* 0x0000000814037981 */ /* 0x000ee2000c1e1900 */
[----:B------:R-:W-:Y:S01]  /*02a0*/  UIADD3 UR4, UPT, UPT, UR4, 0x1, URZ ;  /* 0x0000000104047890 */ /* 0x000fe2000fffe0ff */
[----:B------:R-:W-:Y:S05]  /*02b0*/  BSSY.RECONVERGENT B0, `(.L_x_0) ;  /* 0x0000010000007945 */ /* 0x000fea0003800200 */
[----:B------:R-:W-:Y:S01]  /*02c0*/  ISETP.NE.AND P1, PT, R5, UR4, PT ;  /* 0x0000000405007c0c */ /* 0x000fe2000bf25270 */
[----:B----4-:R-:W-:-:S04]  /*02d0*/  FMUL R23, R2, R2 ;  /* 0x0000000202177220 */ /* 0x010fc80000400000 */
[----:B--2---:R-:W-:-:S04]  /*02e0*/  FFMA R4, R0, R0, R23 ;  /* 0x0000000000047223 */ /* 0x004fc80000000017 */
[----:B---3--:R-:W-:-:S04]  /*02f0*/  FFMA R16, R3, R3, R4 ;  /* 0x0000000303107223 */ /* 0x008fc80000000004 */
[----:B------:R-:W-:Y:S01]  /*0300*/  VIADD R4, R16, 0xf3000000 ;  /* 0xf300000010047836 */ /* 0x000fe20000000000 */
[----:B------:R0:W1:Y:S04]  /*0310*/  MUFU.RSQ R23, R16 ;  /* 0x0000001000177308 */ /* 0x0000680000001400 */
[----:B------:R-:W-:-:S13]  /*0320*/  ISETP.GT.U32.AND P0, PT, R4, 0x727fffff, PT ;  /* 0x727fffff0400780c */ /* 0x000fda0003f04070 */
[----:B01----:R-:W-:Y:S05]  /*0330*/  @!P0 BRA `(.L_x_1) ;  /* 0x00000000000c8947 */ /* 0x003fea0003800000 */
[----:B------:R-:W-:-:S07]  /*0340*/  MOV R19, 0x360 ;  /* 0x0000036000137802 */ /* 0x000fce0000000f00 */
[----:B------:R-:W-:Y:S05]  /*0350*/  CALL.REL.NOINC `($__internal_0_$__cuda_sm20_sqrt_rn_f32_slowpath) ;  /* 0x0000000800c07944 */ /* 0x000fea0003c00000 */
[----:B------:R-:W-:Y:S05]  /*0360*/  BRA `(.L_x_2) ;  /* 0x0000000000107947 */ /* 0x000fea0003800000 */
.L_x_1:
[----:B------:R-:W-:Y:S01]  /*0370*/  FMUL.FTZ R21, R16, R23 ;  /* 0x0000001710157220 */ /* 0x000fe20000410000 */
[----:B------:R-:W-:-:S03]  /*0380*/  FMUL.FTZ R5, R23, 0.5 ;  /* 0x3f00000017057820 */ /* 0x000fc60000410000 */
[----:B------:R-:W-:-:S04]  /*0390*/  FFMA R4, -R21, R21, R16 ;  /* 0x0000001515047223 */ /* 0x000fc80000000110 */
[----:B------:R-:W-:-:S07]  /*03a0*/  FFMA R21, R4, R5, R21 ;  /* 0x0000000504157223 */ /* 0x000fce0000000015 */
.L_x_2:
[----:B------:R-:W-:Y:S05]  /*03b0*/  BSYNC.RECONVERGENT B0 ;  /* 0x0000000000007941 */ /* 0x000fea0003800200 */
.L_x_0:
[----:B------:R-:W-:Y:S01]  /*03c0*/  FSETP.NEU.AND P0, PT, R21, RZ, PT ;  /* 0x000000ff1500720b */ /* 0x000fe20003f0d000 */
[----:B------:R-:W-:-:S12]  /*03d0*/  BSSY.RECONVERGENT B0, `(.L_x_3) ;  /* 0x00000a6000007945 */ /* 0x000fd80003800200 */
[----:B------:R-:W-:Y:S05]  /*03e0*/  @!P0 BRA `(.L_x_4) ;  /* 0x0000000800908947 */ /* 0x000fea0003800000 */
[----:B------:R-:W0:Y:S01]  /*03f0*/  LDCU UR5, c[0x0][0x400] ;  /* 0x00008000ff0577ac */ /* 0x000e220008000800 */
[----:B------:R-:W-:Y:S01]  /*0400*/  BSSY.RECONVERGENT B1, `(.L_x_5) ;  /* 0x0000047000017945 */ /* 0x000fe20003800200 */
[----:B------:R-:W-:Y:S01]  /*0410*/  UMOV UR6, 0x8346e69a ;  /* 0x8346e69a00067882 */ /* 0x000fe20000000000 */
[----:B------:R-:W-:Y:S01]  /*0420*/  UMOV UR7, 0x41afe3d8 ;  /* 0x41afe3d800077882 */ /* 0x000fe20000000000 */
[----:B0-----:R-:W-:-:S06]  /*0430*/  FMUL R4, R21, -UR5 ;  /* 0x8000000515047c20 */ /* 0x001fcc0008400000 */
[----:B------:R-:W0:Y:S02]  /*0440*/  F2F.F64.F32 R4, R4 ;  /* 0x0000000400047310 */ /* 0x000e240000201800 */
[----:B0-----:R-:W-:-:S10]  /*0450*/  DMUL R18, R4, UR6 ;  /* 0x0000000604127c28 */ /* 0x001fd40008000000 */
[----:B------:R-:W0:Y:S02]  /*0460*/  F2F.F32.F64 R18, R18 ;  /* 0x0000001200127310 */ /* 0x000e240000301000 */
[----:B0-----:R-:W-:-:S04]  /*0470*/  FMUL R23, R18, 0.5 ;  /* 0x3f00000012177820 */ /* 0x001fc80000400000 */
[C---:B------:R-:W-:Y:S01]  /*0480*/  FMUL R6, R23.reuse, 0.63661974668502807617 ;  /* 0x3f22f98317067820 */ /* 0x040fe20000400000 */
[----:B------:R-:W-:-:S05]  /*0490*/  FSETP.GE.AND P0, PT, |R23|, 105615, PT ;  /* 0x47ce47801700780b */ /* 0x000fca0003f06200 */
[----:B------:R-:W0:Y:S02]  /*04a0*/  F2I.NTZ R6, R6 ;  /* 0x0000000600067305 */ /* 0x000e240000203100 */
[----:B0-----:R-:W-:-:S05]  /*04b0*/  I2FP.F32.S32 R16, R6 ;  /* 0x0000000600107245 */ /* 0x001fca0000201400 */
[----:B------:R-:W-:-:S04]  /*04c0*/  FFMA R5, R16, -1.5707962512969970703, R23 ;  /* 0xbfc90fda10057823 */ /* 0x000fc80000000017 */
[----:B------:R-:W-:-:S04]  /*04d0*/  FFMA R5, R16, -7.5497894158615963534e-08, R5 ;  /* 0xb3a2216810057823 */ /* 0x000fc80000000005 */
[----:B------:R-:W-:Y:S01]  /*04e0*/  FFMA R4, R16, -5.3903029534742383927e-15, R5 ;  /* 0xa7c234c510047823 */ /* 0x000fe20000000005 */
[----:B------:R-:W-:Y:S06]  /*04f0*/  @!P0 BRA `(.L_x_6) ;  /* 0x0000000000dc8947 */ /* 0x000fec0003800000 */
[----:B------:R-:W-:-:S13]  /*0500*/  FSETP.NEU.AND P0, PT, |R23|, +INF , PT ;  /* 0x7f8000001700780b */ /* 0x000fda0003f0d200 */
[----:B------:R-:W-:Y:S01]  /*0510*/  @!P0 FMUL R4, RZ, R23 ;  /* 0x00000017ff048220 */ /* 0x000fe20000400000 */
[----:B------:R-:W-:Y:S01]  /*0520*/  @!P0 MOV R6, RZ ;  /* 0x000000ff00068202 */ /* 0x000fe20000000f00 */
[----:B------:R-:W-:Y:S06]  /*0530*/  @!P0 BRA `(.L_x_6) ;  /* 0x0000000000cc8947 */ /* 0x000fec0003800000 */
[----:B------:R-:W-:Y:S01]  /*0540*/  IMAD.SHL.U32 R5, R23, 0x100, RZ ;  /* 0x0000010017057824 */ /* 0x000fe200078e00ff */
[----:B------:R-:W-:Y:S01]  /*0550*/  MOV R16, RZ ;  /* 0x000000ff00107202 */ /* 0x000fe20000000f00 */
[----:B------:R-:W-:Y:S01]  /*0560*/  IMAD.MOV.U32 R4, RZ, RZ, R1 ;  /* 0x000000ffff047224 */ /* 0x000fe200078e0001 */
[----:B------:R-:W0:Y:S02]  /*0570*/  LDCU.64 UR10, c[0x4][URZ] ;  /* 0x01000000ff0a77ac */ /* 0x000e240008000a00 */
[----:B------:R-:W-:Y:S01]  /*0580*/  LOP3.LUT R25, R5, 0x80000000, RZ, 0xfc, !PT ;  /* 0x8000000005197812 */ /* 0x000fe200078efcff */
[----:B------:R-:W-:Y:S01]  /*0590*/  UMOV UR6, URZ ;  /* 0x000000ff00067c82 */ /* 0x000fe20008000000 */
[----:B------:R-:W-:-:S05]  /*05a0*/  UMOV UR5, URZ ;  /* 0x000000ff00057c82 */ /* 0x000fca0008000000 */
.L_x_7:
[----:B0-----:R-:W-:Y:S01]  /*05b0*/  MOV R18, UR10 ;  /* 0x0000000a00127c02 */ /* 0x001fe20008000f00 */
[----:B------:R-:W-:-:S05]  /*05c0*/  IMAD.U32 R19, RZ, RZ, UR11 ;  /* 0x0000000bff137e24 */ /* 0x000fca000f8e00ff */
[----:B------:R-:W2:Y:S01]  /*05d0*/  LDG.E.CONSTANT R6, desc[UR8][R18.64] ;  /* 0x0000000812067981 */ /* 0x000ea2000c1e9900 */
[----:B------:R-:W-:Y:S02]  /*05e0*/  UIADD3 UR10, UP0, UPT, UR10, 0x4, URZ ;  /* 0x000000040a0a7890 */ /* 0x000fe4000ff1e0ff */
[----:B------:R-:W-:Y:S02]  /*05f0*/  UIADD3 UR5, UPT, UPT, UR5, 0x1, URZ ;  /* 0x0000000105057890 */ /* 0x000fe4000fffe0ff */
[----:B------:R-:W-:Y:S02]  /*0600*/  UIADD3.X UR11, UPT, UPT, URZ, UR11, URZ, UP0, !UPT ;  /* 0x0000000bff0b7290 */ /* 0x000fe400087fe4ff */
[----:B------:R-:W-:Y:S01]  /*0610*/  UISETP.NE.AND UP0, UPT, UR5, 0x6, UPT ;  /* 0x000000060500788c */ /* 0x000fe2000bf05270 */
[----:B--2---:R-:W-:-:S03]  /*0620*/  IMAD.WIDE.U32 R6, R6, R25, RZ ;  /* 0x0000001906067225 */ /* 0x004fc600078e00ff */
[----:B------:R-:W-:-:S04]  /*0630*/  IADD3 R5, P0, PT, R6, R16, RZ ;  /* 0x0000001006057210 */ /* 0x000fc80007f1e0ff */
[----:B------:R-:W-:Y:S01]  /*0640*/  IADD3.X R16, PT, PT, R7, UR6, RZ, P0, !PT ;  /* 0x0000000607107c10 */ /* 0x000fe200087fe4ff */
[----:B------:R0:W-:Y:S02]  /*0650*/  STL [R4], R5 ;  /* 0x0000000504007387 */ /* 0x0001e40000100800 */
[----:B0-----:R-:W-:Y:S01]  /*0660*/  IADD3 R4, PT, PT, R4, 0x4, RZ ;  /* 0x0000000404047810 */ /* 0x001fe20007ffe0ff */
[----:B------:R-:W-:Y:S06]  /*0670*/  BRA.U UP0, `(.L_x_7) ;  /* 0xfffffffd00cc7547 */ /* 0x000fec000b83ffff */
[----:B------:R-:W-:Y:S01]  /*0680*/  SHF.R.U32.HI R7, RZ, 0x17, R23 ;  /* 0x00000017ff077819 */ /* 0x000fe20000011617 */
[----:B------:R0:W-:Y:S03]  /*0690*/  STL [R1+0x18], R16 ;  /* 0x0000181001007387 */ /* 0x0001e60000100800 */
[C---:B------:R-:W-:Y:S02]  /*06a0*/  LOP3.LUT R4, R7.reuse, 0xe0, RZ, 0xc0, !PT ;  /* 0x000000e007047812 */ /* 0x040fe400078ec0ff */
[----:B------:R-:W-:-:S03]  /*06b0*/  LOP3.LUT P0, RZ, R7, 0x1f, RZ, 0xc0, !PT ;  /* 0x0000001f07ff7812 */ /* 0x000fc6000780c0ff */
[----:B------:R-:W-:-:S05]  /*06c0*/  VIADD R4, R4, 0xffffff80 ;  /* 0xffffff8004047836 */ /* 0x000fca0000000000 */
[----:B------:R-:W-:-:S05]  /*06d0*/  SHF.R.U32.HI R4, RZ, 0x5, R4 ;  /* 0x00000005ff047819 */ /* 0x000fca0000011604 */
[----:B------:R-:W-:-:S05]  /*06e0*/  IMAD R20, R4, -0x4, R1 ;  /* 0xfffffffc04147824 */ /* 0x000fca00078e0201 */
[----:B------:R-:W2:Y:S04]  /*06f0*/  LDL R4, [R20+0x18] ;  /* 0x0000180014047983 */ /* 0x000ea80000100800 */
[----:B------:R-:W2:Y:S04]  /*0700*/  LDL R5, [R20+0x14] ;  /* 0x0000140014057983 */ /* 0x000ea80000100800 */
[----:B------:R-:W3:Y:S01]  /*0710*/  @P0 LDL R6, [R20+0x10] ;  /* 0x0000100014060983 */ /* 0x000ee20000100800 */
[----:B------:R-:W-:Y:S01]  /*0720*/  LOP3.LUT R7, R7, 0x1f, RZ, 0xc0, !PT ;  /* 0x0000001f07077812 */ /* 0x000fe200078ec0ff */
[----:B------:R-:W-:Y:S01]  /*0730*/  UMOV UR6, 0x54442d19 ;  /* 0x54442d1900067882 */ /* 0x000fe20000000000 */
[----:B------:R-:W-:-:S02]  /*0740*/  UMOV UR7, 0x3bf921fb ;  /* 0x3bf921fb00077882 */ /* 0x000fc40000000000 */
[-C--:B--2---:R-:W-:Y:S02]  /*0750*/  @P0 SHF.L.W.U32.HI R4, R5, R7.reuse, R4 ;  /* 0x0000000705040219 */ /* 0x084fe40000010e04 */
[----:B---3--:R-:W-:Y:S02]  /*0760*/  @P0 SHF.L.W.U32.HI R5, R6, R7, R5 ;  /* 0x0000000706050219 */ /* 0x008fe40000010e05 */
[----:B------:R-:W-:Y:S02]  /*0770*/  ISETP.GE.AND P0, PT, R23, RZ, PT ;  /* 0x000000ff1700720c */ /* 0x000fe40003f06270 */
[C---:B------:R-:W-:Y:S02]  /*0780*/  SHF.L.W.U32.HI R6, R5.reuse, 0x2, R4 ;  /* 0x0000000205067819 */ /* 0x040fe40000010e04 */
[----:B------:R-:W-:Y:S02]  /*0790*/  SHF.L.U32 R5, R5, 0x2, RZ ;  /* 0x0000000205057819 */ /* 0x000fe400000006ff */
[----:B------:R-:W-:-:S02]  /*07a0*/  SHF.R.S32.HI R7, RZ, 0x1f, R6 ;  /* 0x0000001fff077819 */ /* 0x000fc40000011406 */
[C---:B------:R-:W-:Y:S02]  /*07b0*/  LOP3.LUT R23, R6.reuse, R23, RZ, 0x3c, !PT ;  /* 0x0000001706177212 */ /* 0x040fe400078e3cff */
[C---:B------:R-:W-:Y:S02]  /*07c0*/  LOP3.LUT R18, R7.reuse, R5, RZ, 0x3c, !PT ;  /* 0x0000000507127212 */ /* 0x040fe400078e3cff */
[----:B------:R-:W-:Y:S02]  /*07d0*/  LOP3.LUT R19, R7, R6, RZ, 0x3c, !PT ;  /* 0x0000000607137212 */ /* 0x000fe400078e3cff */
[----:B------:R-:W-:Y:S02]  /*07e0*/  SHF.R.U32.HI R5, RZ, 0x1e, R4 ;  /* 0x0000001eff057819 */ /* 0x000fe40000011604 */
[----:B------:R-:W-:Y:S02]  /*07f0*/  ISETP.GE.AND P2, PT, R23, RZ, PT ;  /* 0x000000ff1700720c */ /* 0x000fe40003f46270 */
[----:B------:R-:W1:Y:S01]  /*0800*/  I2F.F64.S64 R18, R18 ;  /* 0x0000001200127312 */ /* 0x000e620000301c00 */
[----:B------:R-:W-:-:S05]  /*0810*/  LEA.HI R6, R6, R5, RZ, 0x1 ;  /* 0x0000000506067211 */ /* 0x000fca00078f08ff */
[----:B------:R-:W-:-:S05]  /*0820*/  IMAD.MOV R4, RZ, RZ, -R6 ;  /* 0x000000ffff047224 */ /* 0x000fca00078e0a06 */
[----:B------:R-:W-:Y:S01]  /*0830*/  @!P0 MOV R6, R4 ;  /* 0x0000000400068202 */ /* 0x000fe20000000f00 */
[----:B-1----:R-:W-:-:S10]  /*0840*/  DMUL R24, R18, UR6 ;  /* 0x0000000612187c28 */ /* 0x002fd40008000000 */
[----:B------:R-:W1:Y:S02]  /*0850*/  F2F.F32.F64 R24, R24 ;  /* 0x0000001800187310 */ /* 0x000e640000301000 */
[----:B01----:R-:W-:-:S07]  /*0860*/  FSEL R4, -R24, R24, !P2 ;  /* 0x0000001818047208 */ /* 0x003fce0005000100 */
.L_x_6:
[----:B------:R-:W-:Y:S05]  /*0870*/  BSYNC.RECONVERGENT B1 ;  /* 0x0000000000017941 */ /* 0x000fea0003800200 */
.L_x_5:
[----:B------:R-:W0:Y:S01]  /*0880*/  MUFU.RCP R20, R21 ;  /* 0x0000001500147308 */ /* 0x000e220000001000 */
[----:B------:R-:W-:Y:S02]  /*0890*/  IMAD.MOV.U32 R16, RZ, RZ, 0x37cbac00 ;  /* 0x37cbac00ff107424 */ /* 0x000fe400078e00ff */
[----:B------:R-:W-:Y:S01]  /*08a0*/  FMUL R5, R4, R4 ;  /* 0x0000000404057220 */ /* 0x000fe20000400000 */
[----:B------:R-:W-:Y:S01]  /*08b0*/  HFMA2 R18, -RZ, RZ, 0.66259765625, 2.662109375 ;  /* 0x394d4153ff127431 */ /* 0x000fe200000001ff */
[----:B------:R-:W-:Y:S01]  /*08c0*/  LOP3.LUT P3, RZ, R6, 0x2, RZ, 0xc0, !PT ;  /* 0x0000000206ff7812 */ /* 0x000fe2000786c0ff */
[----:B------:R-:W-:Y:S01]  /*08d0*/  BSSY.RECONVERGENT B1, `(.L_x_8) ;  /* 0x000001d000017945 */ /* 0x000fe20003800200 */
[C---:B------:R-:W-:Y:S01]  /*08e0*/  FFMA R16, R5.reuse, R16, -0.0013887860113754868507 ;  /* 0xbab607ed05107423 */ /* 0x040fe20000000010 */
[C---:B------:R-:W-:Y:S01]  /*08f0*/  FFMA R7, R5.reuse, R4, RZ ;  /* 0x0000000405077223 */ /* 0x040fe200000000ff */
[----:B------:R-:W1:Y:S02]  /*0900*/  FCHK P0, -R3, R21 ;  /* 0x0000001503007302 */ /* 0x000e640000000100 */
[C---:B------:R-:W-:Y:S01]  /*0910*/  FFMA R16, R5.reuse, R16, 0.041666727513074874878 ;  /* 0x3d2aaabb05107423 */ /* 0x040fe20000000010 */
[----:B------:R-:W-:-:S03]  /*0920*/  FFMA R18, R5, -R18, 0.0083327032625675201416 ;  /* 0x3c0885e405127423 */ /* 0x000fc60000000812 */
[C---:B------:R-:W-:Y:S01]  /*0930*/  FFMA R16, R5.reuse, R16, -0.4999999701976776123 ;  /* 0xbeffffff05107423 */ /* 0x040fe20000000010 */
[----:B0-----:R-:W-:Y:S01]  /*0940*/  FFMA R19, R20, -R21, 1 ;  /* 0x3f80000014137423 */ /* 0x001fe20000000815 */
[C---:B------:R-:W-:Y:S02]  /*0950*/  FFMA R18, R5.reuse, R18, -0.16666662693023681641 ;  /* 0xbe2aaaa805127423 */ /* 0x040fe40000000012 */
[----:B------:R-:W-:Y:S01]  /*0960*/  FFMA R16, R5, R16, 1 ;  /* 0x3f80000005107423 */ /* 0x000fe20000000010 */
[----:B------:R-:W-:Y:S01]  /*0970*/  LOP3.LUT R5, R6, 0x1, RZ, 0xc0, !PT ;  /* 0x0000000106057812 */ /* 0x000fe200078ec0ff */
[----:B------:R-:W-:Y:S01]  /*0980*/  FFMA R20, R20, R19, R20 ;  /* 0x0000001314147223 */ /* 0x000fe20000000014 */
[----:B------:R-:W-:Y:S02]  /*0990*/  VIADD R6, R6, 0x1 ;  /* 0x0000000106067836 */ /* 0x000fe40000000000 */
[----:B------:R-:W-:Y:S01]  /*09a0*/  FFMA R7, R7, R18, R4 ;  /* 0x0000001207077223 */ /* 0x000fe20000000004 */
[----:B------:R-:W-:Y:S01]  /*09b0*/  ISETP.NE.U32.AND P2, PT, R5, 0x1, PT ;  /* 0x000000010500780c */ /* 0x000fe20003f45070 */
[----:B------:R-:W-:Y:S01]  /*09c0*/  FFMA R4, -R3, R20, RZ ;  /* 0x0000001403047223 */ /* 0x000fe200000001ff */
[----:B------:R-:W-:-:S03]  /*09d0*/  LOP3.LUT P4, RZ, R6, 0x2, RZ, 0xc0, !PT ;  /* 0x0000000206ff7812 */ /* 0x000fc6000788c0ff */
[----:B------:R-:W-:Y:S01]  /*09e0*/  FFMA R19, R4, -R21, -R3 ;  /* 0x8000001504137223 */ /* 0x000fe20000000803 */
[----:B------:R-:W-:Y:S02]  /*09f0*/  FSEL R6, R16, R7, !P2 ;  /* 0x0000000710067208 */ /* 0x000fe40005000000 */
[----:B------:R-:W-:Y:S01]  /*0a00*/  FSEL R5, R7, R16, !P2 ;  /* 0x0000001007057208 */ /* 0x000fe20005000000 */
[----:B------:R-:W-:Y:S01]  /*0a10*/  FFMA R7, R20, R19, R4 ;  /* 0x0000001314077223 */ /* 0x000fe20000000004 */
[----:B------:R-:W-:Y:S02]  /*0a20*/  FSEL R6, R6, -R6, !P3 ;  /* 0x8000000606067208 */ /* 0x000fe40005800000 */
[----:B------:R-:W-:Y:S01]  /*0a30*/  FSEL R5, R5, -R5, !P4 ;  /* 0x8000000505057208 */ /* 0x000fe20006000000 */
[----:B-1----:R-:W-:Y:S06]  /*0a40*/  @!P0 BRA `(.L_x_9) ;  /* 0x0000000000148947 */ /* 0x002fec0003800000 */
[----:B------:R-:W-:Y:S01]  /*0a50*/  FADD R3, -R3, -RZ ;  /* 0x800000ff03037221 */ /* 0x000fe20000000100 */
[----:B------:R-:W-:Y:S02]  /*0a60*/  MOV R4, R21 ;  /* 0x0000001500047202 */ /* 0x000fe40000000f00 */
[----:B------:R-:W-:-:S07]  /*0a70*/  MOV R16, 0xa90 ;  /* 0x00000a9000107802 */ /* 0x000fce0000000f00 */
[----:B------:R-:W-:Y:S05]  /*0a80*/  CALL.REL.NOINC `($__internal_1_$__cuda_sm3x_div_rn_noftz_f32_slowpath) ;  /* 0x0000000400547944 */ /* 0x000fea0003c00000 */
[----:B------:R-:W-:-:S07]  /*0a90*/  IMAD.MOV.U32 R7, RZ, RZ, R3 ;  /* 0x000000ffff077224 */ /* 0x000fce00078e0003 */
.L_x_9:
[----:B------:R-:W-:Y:S05]  /*0aa0*/  BSYNC.RECONVERGENT B1 ;  /* 0x0000000000017941 */ /* 0x000fea0003800200 */
.L_x_8:
[----:B------:R-:W0:Y:S01]  /*0ab0*/  MUFU.RCP R4, R21 ;  /* 0x0000001500047308 */ /* 0x000e220000001000 */
[----:B------:R-:W-:Y:S01]  /*0ac0*/  BSSY.RECONVERGENT B1, `(.L_x_10) ;  /* 0x000000d000017945 */ /* 0x000fe20003800200 */
[----:B------:R-:W-:-:S06]  /*0ad0*/  FMUL R7, R6, R7 ;  /* 0x0000000706077220 */ /* 0x000fcc0000400000 */
[----:B------:R-:W1:Y:S01]  /*0ae0*/  FCHK P0, R2, R21 ;  /* 0x0000001502007302 */ /* 0x000e620000000000 */
[----:B0-----:R-:W-:-:S04]  /*0af0*/  FFMA R3, R4, -R21, 1 ;  /* 0x3f80000004037423 */ /* 0x001fc80000000815 */
[----:B------:R-:W-:-:S04]  /*0b00*/  FFMA R16, R4, R3, R4 ;  /* 0x0000000304107223 */ /* 0x000fc80000000004 */
[----:B------:R-:W-:-:S04]  /*0b10*/  FFMA R3, R2, R16, RZ ;  /* 0x0000001002037223 */ /* 0x000fc800000000ff */
[----:B------:R-:W-:-:S04]  /*0b20*/  FFMA R4, R3, -R21, R2 ;  /* 0x8000001503047223 */ /* 0x000fc80000000002 */
[----:B------:R-:W-:Y:S01]  /*0b30*/  FFMA R3, R16, R4, R3 ;  /* 0x0000000410037223 */ /* 0x000fe20000000003 */
[----:B-1----:R-:W-:Y:S06]  /*0b40*/  @!P0 BRA `(.L_x_11) ;  /* 0x0000000000108947 */ /* 0x002fec0003800000 */
[----:B------:R-:W-:Y:S01]  /*0b50*/  MOV R3, R2 ;  /* 0x0000000200037202 */ /* 0x000fe20000000f00 */
[----:B------:R-:W-:Y:S01]  /*0b60*/  IMAD.MOV.U32 R4, RZ, RZ, R21 ;  /* 0x000000ffff047224 */ /* 0x000fe200078e0015 */
[----:B------:R-:W-:-:S07]  /*0b70*/  MOV R16, 0xb90 ;  /* 0x00000b9000107802 */ /* 0x000fce0000000f00 */
[----:B------:R-:W-:Y:S05]  /*0b80*/  CALL.REL.NOINC `($__internal_1_$__cuda_sm3x_div_rn_noftz_f32_slowpath) ;  /* 0x0000000400147944 */ /* 0x000fea0003c00000 */
.L_x_11:
[----:B------:R-:W-:Y:S05]  /*0b90*/  BSYNC.RECONVERGENT B1 ;  /* 0x0000000000017941 */ /* 0x000fea0003800200 */
.L_x_10:
[----:B------:R-:W0:Y:S01]  /*0ba0*/  MUFU.RCP R2, R21 ;  /* 0x0000001500027308 */ /* 0x000e220000001000 */
[----:B------:R-:W-:Y:S07]  /*0bb0*/  BSSY.RECONVERGENT B1, `(.L_x_12) ;  /* 0x000000e000017945 */ /* 0x000fee0003800200 */
[----:B------:R-:W1:Y:S01]  /*0bc0*/  FCHK P0, -R0, R21 ;  /* 0x0000001500007302 */ /* 0x000e620000000100 */
[----:B0-----:R-:W-:-:S04]  /*0bd0*/  FFMA R19, R2, -R21, 1 ;  /* 0x3f80000002137423 */ /* 0x001fc80000000815 */
[----:B------:R-:W-:Y:S01]  /*0be0*/  FFMA R16, R2, R19, R2 ;  /* 0x0000001302107223 */ /* 0x000fe20000000002 */
[----:B------:R-:W-:-:S03]  /*0bf0*/  FMUL R2, R6, R3 ;  /* 0x0000000306027220 */ /* 0x000fc60000400000 */
[----:B------:R-:W-:-:S04]  /*0c00*/  FFMA R19, -R0, R16, RZ ;  /* 0x0000001000137223 */ /* 0x000fc800000001ff */
[----:B------:R-:W-:-:S04]  /*0c10*/  FFMA R4, R19, -R21, -R0 ;  /* 0x8000001513047223 */ /* 0x000fc80000000800 */
[----:B------:R-:W-:Y:S01]  /*0c20*/  FFMA R19, R16, R4, R19 ;  /* 0x0000000410137223 */ /* 0x000fe20000000013 */
[----:B-1----:R-:W-:Y:S06]  /*0c30*/  @!P0 BRA `(.L_x_13) ;  /* 0x0000000000148947 */ /* 0x002fec0003800000 */
[----:B------:R-:W-:Y:S01]  /*0c40*/  FADD R3, -R0, -RZ ;  /* 0x800000ff00037221 */ /* 0x000fe20000000100 */
[----:B------:R-:W-:Y:S02]  /*0c50*/  MOV R4, R21 ;  /* 0x0000001500047202 */ /* 0x000fe40000000f00 */
[----:B------:R-:W-:-:S07]  /*0c60*/  MOV R16, 0xc80 ;  /* 0x00000c8000107802 */ /* 0x000fce0000000f00 */
[----:B------:R-:W-:Y:S05]  /*0c70*/  CALL.REL.NOINC `($__internal_1_$__cuda_sm3x_div_rn_noftz_f32_slowpath) ;  /* 0x0000000000d87944 */ /* 0x000fea0003c00000 */
[----:B------:R-:W-:-:S07]  /*0c80*/  IMAD.MOV.U32 R19, RZ, RZ, R3 ;  /* 0x000000ffff137224 */ /* 0x000fce00078e0003 */
.L_x_13:
[----:B------:R-:W-:Y:S05]  /*0c90*/  BSYNC.RECONVERGENT B1 ;  /* 0x0000000000017941 */ /* 0x000fea0003800200 */
.L_x_12:
[----:B------:R-:W2:Y:S04]  /*0ca0*/  LDG.E R18, desc[UR8][R10.64] ;  /* 0x000000080a127981 */ /* 0x000ea8000c1e1900 */
[----:B------:R-:W3:Y:S04]  /*0cb0*/  LDG.E R16, desc[UR8][R8.64] ;  /* 0x0000000808107981 */ /* 0x000ee8000c1e1900 */
[----:B------:R-:W4:Y:S04]  /*0cc0*/  LDG.E R4, desc[UR8][R12.64] ;  /* 0x000000080c047981 */ /* 0x000f28000c1e1900 */
[----:B------:R-:W5:Y:S01]  /*0cd0*/  LDG.E R0, desc[UR8][R14.64] ;  /* 0x000000080e007981 */ /* 0x000f62000c1e1900 */
[----:B------:R-:W-:Y:S01]  /*0ce0*/  FMUL R19, R6, R19 ;  /* 0x0000001306137220 */ /* 0x000fe20000400000 */
[----:B--2---:R-:W-:-:S03]  /*0cf0*/  FMUL R6, R7, R18 ;  /* 0x0000001207067220 */ /* 0x004fc60000400000 */
[-C--:B------:R-:W-:Y:S01]  /*0d00*/  FMUL R23, R19, R18.reuse ;  /* 0x0000001213177220 */ /* 0x080fe20000400000 */
[C---:B------:R-:W-:Y:S01]  /*0d10*/  FMUL R20, R2.reuse, R18 ;  /* 0x0000001202147220 */ /* 0x040fe20000400000 */
[-C--:B---3--:R-:W-:Y:S01]  /*0d20*/  FMUL R21, R7, R16.reuse ;  /* 0x0000001007157220 */ /* 0x088fe20000400000 */
[-C--:B------:R-:W-:Y:S01]  /*0d30*/  FFMA R3, R5, R16.reuse, -R6 ;  /* 0x0000001005037223 */ /* 0x080fe20000000806 */
[CC--:B------:R-:W-:Y:S01]  /*0d40*/  FFMA R6, R2.reuse, R16.reuse, -R23 ;  /* 0x0000001002067223 */ /* 0x0c0fe20000000817 */
[----:B------:R-:W-:Y:S01]  /*0d50*/  FFMA R20, R19, R16, R20 ;  /* 0x0000001013147223 */ /* 0x000fe20000000014 */
[C---:B------:R-:W-:Y:S01]  /*0d60*/  FFMA R21, R5.reuse, R18, R21 ;  /* 0x0000001205157223 */ /* 0x040fe20000000015 */
[CC--:B----4-:R-:W-:Y:S01]  /*0d70*/  FFMA R3, R2.reuse, -R4.reuse, R3 ;  /* 0x8000000402037223 */ /* 0x0d0fe20000000003 */
[-C--:B------:R-:W-:Y:S01]  /*0d80*/  FFMA R6, R5, R4.reuse, R6 ;  /* 0x0000000405067223 */ /* 0x080fe20000000006 */
[-C--:B------:R-:W-:Y:S01]  /*0d90*/  FFMA R20, R7, -R4.reuse, R20 ;  /* 0x8000000407147223 */ /* 0x080fe20000000014 */
[C---:B------:R-:W-:Y:S01]  /*0da0*/  FFMA R21, R19.reuse, R4, R21 ;  /* 0x0000000413157223 */ /* 0x040fe20000000015 */
[-C--:B-----5:R-:W-:Y:S01]  /*0db0*/  FFMA R3, R19, -R0.reuse, R3 ;  /* 0x8000000013037223 */ /* 0x0a0fe20000000003 */
[-C--:B------:R-:W-:Y:S01]  /*0dc0*/  FFMA R7, R7, R0.reuse, R6 ;  /* 0x0000000007077223 */ /* 0x080fe20000000006 */
[-C--:B------:R-:W-:Y:S01]  /*0dd0*/  FFMA R5, R5, R0.reuse, R20 ;  /* 0x0000000005057223 */ /* 0x080fe20000000014 */
[----:B------:R-:W-:-:S02]  /*0de0*/  FFMA R21, R2, -R0, R21 ;  /* 0x8000000002157223 */ /* 0x000fc40000000015 */
[----:B------:R0:W-:Y:S04]  /*0df0*/  STG.E desc[UR8][R8.64], R3 ;  /* 0x0000000308007986 */ /* 0x0001e8000c101908 */
[----:B------:R0:W-:Y:S04]  /*0e00*/  STG.E desc[UR8][R10.64], R21 ;  /* 0x000000150a007986 */ /* 0x0001e8000c101908 */
[----:B------:R0:W-:Y:S04]  /*0e10*/  STG.E desc[UR8][R12.64], R7 ;  /* 0x000000070c007986 */ /* 0x0001e8000c101908 */
[----:B------:R0:W-:Y:S02]  /*0e20*/  STG.E desc[UR8][R14.64], R5 ;  /* 0x000000050e007986 */ /* 0x0001e4000c101908 */
.L_x_4:
[----:B------:R-:W-:Y:S05]  /*0e30*/  BSYNC.RECONVERGENT B0 ;  /* 0x0000000000007941 */ /* 0x000fea0003800200 */
.L_x_3:
[----:B------:R-:W-:Y:S05]  /*0e40*/  @P1 BRA `(.L_x_14) ;  /* 0xfffffff000e81947 */ /* 0x000fea000383ffff */
[----:B------:R-:W-:Y:S05]  /*0e50*/  EXIT ;  /* 0x000000000000794d */ /* 0x000fea0003800000 */
        .weak           $__internal_0_$__cuda_sm20_sqrt_rn_f32_slowpath
        .type           $__internal_0_$__cuda_sm20_sqrt_rn_f32_slowpath,@function
        .size           $__internal_0_$__cuda_sm20_sqrt_rn_f32_slowpath,($__internal_1_$__cuda_sm3x_div_rn_noftz_f32_slowpath - $__internal_0_$__cuda_sm20_sqrt_rn_f32_slowpath)
$__internal_0_$__cuda_sm20_sqrt_rn_f32_slowpath:
[----:B------:R-:W-:-:S13]  /*0e60*/  LOP3.LUT P0, RZ, R16, 0x7fffffff, RZ, 0xc0, !PT ;  /* 0x7fffffff10ff7812 */ /* 0x000fda000780c0ff */
[----:B------:R-:W-:Y:S01]  /*0e70*/  @!P0 MOV R5, R16 ;  /* 0x0000001000058202 */ /* 0x000fe20000000f00 */
[----:B------:R-:W-:Y:S06]  /*0e80*/  @!P0 BRA `(.L_x_15) ;  /* 0x0000000000448947 */ /* 0x000fec0003800000 */
[----:B------:R-:W-:Y:S01]  /*0e90*/  FSETP.GEU.FTZ.AND P0, PT, R16, RZ, PT ;  /* 0x000000ff1000720b */ /* 0x000fe20003f1e000 */
[----:B------:R-:W-:-:S12]  /*0ea0*/  IMAD.MOV.U32 R4, RZ, RZ, R16 ;  /* 0x000000ffff047224 */ /* 0x000fd800078e0010 */
[----:B------:R-:W-:Y:S01]  /*0eb0*/  @!P0 MOV R5, 0x7fffffff ;  /* 0x7fffffff00058802 */ /* 0x000fe20000000f00 */
[----:B------:R-:W-:Y:S06]  /*0ec0*/  @!P0 BRA `(.L_x_15) ;  /* 0x0000000000348947 */ /* 0x000fec0003800000 */
[----:B------:R-:W-:-:S13]  /*0ed0*/  FSETP.GTU.FTZ.AND P0, PT, |R4|, +INF , PT ;  /* 0x7f8000000400780b */ /* 0x000fda0003f1c200 */
[----:B------:R-:W-:Y:S01]  /*0ee0*/  @P0 FADD.FTZ R5, R4, 1 ;  /* 0x3f80000004050421 */ /* 0x000fe20000010000 */
[----:B------:R-:W-:Y:S06]  /*0ef0*/  @P0 BRA `(.L_x_15) ;  /* 0x0000000000280947 */ /* 0x000fec0003800000 */
[----:B------:R-:W-:-:S13]  /*0f00*/  FSETP.NEU.FTZ.AND P0, PT, |R4|, +INF , PT ;  /* 0x7f8000000400780b */ /* 0x000fda0003f1d200 */
[----:B------:R-:W-:-:S04]  /*0f10*/  @P0 FFMA R6, R4, 1.84467440737095516160e+19, RZ ;  /* 0x5f80000004060823 */ /* 0x000fc800000000ff */
[----:B------:R-:W0:Y:S02]  /*0f20*/  @P0 MUFU.RSQ R5, R6 ;  /* 0x0000000600050308 */ /* 0x000e240000001400 */
[----:B0-----:R-:W-:Y:S01]  /*0f30*/  @P0 FMUL.FTZ R7, R6, R5 ;  /* 0x0000000506070220 */ /* 0x001fe20000410000 */
[----:B------:R-:W-:Y:S01]  /*0f40*/  @P0 FMUL.FTZ R18, R5, 0.5 ;  /* 0x3f00000005120820 */ /* 0x000fe20000410000 */
[----:B------:R-:W-:Y:S02]  /*0f50*/  @!P0 IMAD.MOV.U32 R5, RZ, RZ, R4 ;  /* 0x000000ffff058224 */ /* 0x000fe400078e0004 */
[----:B------:R-:W-:-:S04]  /*0f60*/  @P0 FADD.FTZ R16, -R7, -RZ ;  /* 0x800000ff07100221 */ /* 0x000fc80000010100 */
[----:B------:R-:W-:-:S04]  /*0f70*/  @P0 FFMA R16, R7, R16, R6 ;  /* 0x0000001007100223 */ /* 0x000fc80000000006 */
[----:B------:R-:W-:-:S04]  /*0f80*/  @P0 FFMA R16, R16, R18, R7 ;  /* 0x0000001210100223 */ /* 0x000fc80000000007 */
[----:B------:R-:W-:-:S07]  /*0f90*/  @P0 FMUL.FTZ R5, R16, 2.3283064365386962891e-10 ;  /* 0x2f80000010050820 */ /* 0x000fce0000410000 */
.L_x_15:
[----:B------:R-:W-:Y:S01]  /*0fa0*/  MOV R21, R5 ;  /* 0x0000000500157202 */ /* 0x000fe20000000f00 */
[----:B------:R-:W-:Y:S02]  /*0fb0*/  HFMA2 R5, -RZ, RZ, 0, 0 ;  /* 0x00000000ff057431 */ /* 0x000fe400000001ff */
[----:B------:R-:W-:-:S04]  /*0fc0*/  IMAD.MOV.U32 R4, RZ, RZ, R19 ;  /* 0x000000ffff047224 */ /* 0x000fc800078e0013 */
[----:B------:R-:W-:Y:S05]  /*0fd0*/  RET.REL.NODEC R4 `(_Z17f0_LFA_cudaKernelPfS_S_S_S_S_S_S_S_S_S_S_S_S_iiiifi) ;  /* 0xfffffff004087950 */ /* 0x000fea0003c3ffff */
        .weak           $__internal_1_$__cuda_sm3x_div_rn_noftz_f32_slowpath
        .type           $__internal_1_$__cuda_sm3x_div_rn_noftz_f32_slowpath,@function
        .size           $__internal_1_$__cuda_sm3x_div_rn_noftz_f32_slowpath,(.L_x_29 - $__internal_1_$__cuda_sm3x_div_rn_noftz_f32_slowpath)
$__internal_1_$__cuda_sm3x_div_rn_noftz_f32_slowpath:
[----:B------:R-:W-:Y:S01]  /*0fe0*/  SHF.R.U32.HI R18, RZ, 0x17, R4 ;  /* 0x00000017ff127819 */ /* 0x000fe20000011604 */
[----:B------:R-:W-:Y:S01]  /*0ff0*/  BSSY.RECONVERGENT B2, `(.L_x_16) ;  /* 0x0000062000027945 */ /* 0x000fe20003800200 */
[----:B------:R-:W-:Y:S02]  /*1000*/  SHF.R.U32.HI R23, RZ, 0x17, R3 ;  /* 0x00000017ff177819 */ /* 0x000fe40000011603 */
[----:B------:R-:W-:Y:S02]  /*1010*/  LOP3.LUT R18, R18, 0xff, RZ, 0xc0, !PT ;  /* 0x000000ff12127812 */ /* 0x000fe400078ec0ff */
[----:B------:R-:W-:-:S03]  /*1020*/  LOP3.LUT R23, R23, 0xff, RZ, 0xc0, !PT ;  /* 0x000000ff17177812 */ /* 0x000fc600078ec0ff */
[----:B------:R-:W-:Y:S01]  /*1030*/  VIADD R22, R18, 0xffffffff ;  /* 0xffffffff12167836 */ /* 0x000fe20000000000 */
[----:B------:R-:W-:-:S04]  /*1040*/  IADD3 R20, PT, PT, R23, -0x1, RZ ;  /* 0xffffffff17147810 */ /* 0x000fc80007ffe0ff */
[----:B------:R-:W-:-:S04]  /*1050*/  ISETP.GT.U32.AND P0, PT, R22, 0xfd, PT ;  /* 0x000000fd1600780c */ /* 0x000fc80003f04070 */
[----:B------:R-:W-:-:S13]  /*1060*/  ISETP.GT.U32.OR P0, PT, R20, 0xfd, P0 ;  /* 0x000000fd1400780c */ /* 0x000fda0000704470 */
[----:B------:R-:W-:Y:S01]  /*1070*/  @!P0 IMAD.MOV.U32 R19, RZ, RZ, RZ ;  /* 0x000000ffff138224 */ /* 0x000fe200078e00ff */
[----:B------:R-:W-:Y:S06]  /*1080*/  @!P0 BRA `(.L_x_17) ;  /* 0x00000000005c8947 */ /* 0x000fec0003800000 */
[----:B------:R-:W-:Y:S02]  /*1090*/  FSETP.GTU.FTZ.AND P0, PT, |R3|, +INF , PT ;  /* 0x7f8000000300780b */ /* 0x000fe40003f1c200 */
[----:B------:R-:W-:-:S04]  /*10a0*/  FSETP.GTU.FTZ.AND P2, PT, |R4|, +INF , PT ;  /* 0x7f8000000400780b */ /* 0x000fc80003f5c200 */
[----:B------:R-:W-:-:S13]  /*10b0*/  PLOP3.LUT P0, PT, P0, P2, PT, 0xf8, 0x8f ;  /* 0x00000000008f781c */ /* 0x000fda0000705f70 */
[----:B------:R-:W-:Y:S05]  /*10c0*/  @P0 BRA `(.L_x_18) ;  /* 0x00000004004c0947 */ /* 0x000fea0003800000 */
[----:B------:R-:W-:-:S13]  /*10d0*/  LOP3.LUT P0, RZ, R4, 0x7fffffff, R3, 0xc8, !PT ;  /* 0x7fffffff04ff7812 */ /* 0x000fda000780c803 */
[----:B------:R-:W-:Y:S05]  /*10e0*/  @!P0 BRA `(.L_x_19) ;  /* 0x00000004003c8947 */ /* 0x000fea0003800000 */
[C---:B------:R-:W-:Y:S02]  /*10f0*/  FSETP.NEU.FTZ.AND P2, PT, |R3|.reuse, +INF , PT ;  /* 0x7f8000000300780b */ /* 0x040fe40003f5d200 */
[----:B------:R-:W-:Y:S02]  /*1100*/  FSETP.NEU.FTZ.AND P3, PT, |R4|, +INF , PT ;  /* 0x7f8000000400780b */ /* 0x000fe40003f7d200 */
[----:B------:R-:W-:-:S11]  /*1110*/  FSETP.NEU.FTZ.AND P0, PT, |R3|, +INF , PT ;  /* 0x7f8000000300780b */ /* 0x000fd60003f1d200 */
[----:B------:R-:W-:Y:S05]  /*1120*/  @!P3 BRA !P2, `(.L_x_19) ;  /* 0x00000004002cb947 */ /* 0x000fea0005000000 */
[----:B------:R-:W-:-:S04]  /*1130*/  LOP3.LUT P2, RZ, R3, 0x7fffffff, RZ, 0xc0, !PT ;  /* 0x7fffffff03ff7812 */ /* 0x000fc8000784c0ff */
[----:B------:R-:W-:-:S13]  /*1140*/  PLOP3.LUT P2, PT, P3, P2, PT, 0x2f, 0xf2 ;  /* 0x0000000000f2781c */ /* 0x000fda0001f44577 */
[----:B------:R-:W-:Y:S05]  /*1150*/  @P2 BRA `(.L_x_20) ;  /* 0x0000000400182947 */ /* 0x000fea0003800000 */
[----:B------:R-:W-:-:S04]  /*1160*/  LOP3.LUT P2, RZ, R4, 0x7fffffff, RZ, 0xc0, !PT ;  /* 0x7fffffff04ff7812 */ /* 0x000fc8000784c0ff */
[----:B------:R-:W-:-:S13]  /*1170*/  PLOP3.LUT P0, PT, P0, P2, PT, 0x2f, 0xf2 ;  /* 0x0000000000f2781c */ /* 0x000fda0000704577 */
[----:B------:R-:W-:Y:S05]  /*1180*/  @P0 BRA `(.L_x_21) ;  /* 0x0000000400000947 */ /* 0x000fea0003800000 */
[----:B------:R-:W-:Y:S02]  /*1190*/  ISETP.GE.AND P0, PT, R20, RZ, PT ;  /* 0x000000ff1400720c */ /* 0x000fe40003f06270 */
[----:B------:R-:W-:-:S11]  /*11a0*/  ISETP.GE.AND P2, PT, R22, RZ, PT ;  /* 0x000000ff1600720c */ /* 0x000fd60003f46270 */
[----:B------:R-:W-:Y:S01]  /*11b0*/  @P0 MOV R19, RZ ;  /* 0x000000ff00130202 */ /* 0x000fe20000000f00 */
[----:B------:R-:W-:Y:S02]  /*11c0*/  @!P0 IMAD.MOV.U32 R19, RZ, RZ, -0x40 ;  /* 0xffffffc0ff138424 */ /* 0x000fe400078e00ff */
[----:B------:R-:W-:Y:S01]  /*11d0*/  @!P0 FFMA R3, R3, 1.84467440737095516160e+19, RZ ;  /* 0x5f80000003038823 */ /* 0x000fe200000000ff */
[----:B------:R-:W-:Y:S02]  /*11e0*/  @!P2 FFMA R4, R4, 1.84467440737095516160e+19, RZ ;  /* 0x5f8000000404a823 */ /* 0x000fe400000000ff */
[----:B------:R-:W-:-:S07]  /*11f0*/  @!P2 IADD3 R19, PT, PT, R19, 0x40, RZ ;  /* 0x000000401313a810 */ /* 0x000fce0007ffe0ff */
.L_x_17:
[----:B------:R-:W-:Y:S01]  /*1200*/  LEA R25, R18, 0xc0800000, 0x17 ;  /* 0xc080000012197811 */ /* 0x000fe200078eb8ff */
[----:B------:R-:W-:Y:S01]  /*1210*/  BSSY.RECONVERGENT B3, `(.L_x_22) ;  /* 0x0000036000037945 */ /* 0x000fe20003800200 */
[----:B------:R-:W-:-:S03]  /*1220*/  IADD3 R23, PT, PT, R23, -0x7f, RZ ;  /* 0xffffff8117177810 */ /* 0x000fc60007ffe0ff */
[----:B------:R-:W-:Y:S02]  /*1230*/  IMAD.IADD R22, R4, 0x1, -R25 ;  /* 0x0000000104167824 */ /* 0x000fe400078e0a19 */
[C---:B------:R-:W-:Y:S02]  /*1240*/  IMAD R3, R23.reuse, -0x800000, R3 ;  /* 0xff80000017037824 */ /* 0x040fe400078e0203 */
[----:B------:R0:W1:Y:S01]  /*1250*/  MUFU.RCP R25, R22 ;  /* 0x0000001600197308 */ /* 0x0000620000001000 */
[----:B------:R-:W-:Y:S01]  /*1260*/  FADD.FTZ R4, -R22, -RZ ;  /* 0x800000ff16047221 */ /* 0x000fe20000010100 */
[----:B0-----:R-:W-:-:S05]  /*1270*/  IADD3 R22, PT, PT, R23, 0x7f, -R18 ;  /* 0x0000007f17167810 */ /* 0x001fca0007ffe812 */
[----:B------:R-:W-:Y:S02]  /*1280*/  IMAD.IADD R22, R22, 0x1, R19 ;  /* 0x0000000116167824 */ /* 0x000fe400078e0213 */
[----:B-1----:R-:W-:-:S04]  /*1290*/  FFMA R20, R25, R4, 1 ;  /* 0x3f80000019147423 */ /* 0x002fc80000000004 */
[----:B------:R-:W-:-:S04]  /*12a0*/  FFMA R20, R25, R20, R25 ;  /* 0x0000001419147223 */ /* 0x000fc80000000019 */
[----:B------:R-:W-:-:S04]  /*12b0*/  FFMA R25, R3, R20, RZ ;  /* 0x0000001403197223 */ /* 0x000fc800000000ff */
[----:B------:R-:W-:-:S04]  /*12c0*/  FFMA R24, R4, R25, R3 ;  /* 0x0000001904187223 */ /* 0x000fc80000000003 */
[----:B------:R-:W-:-:S04]  /*12d0*/  FFMA R25, R20, R24, R25 ;  /* 0x0000001814197223 */ /* 0x000fc80000000019 */
[----:B------:R-:W-:-:S04]  /*12e0*/  FFMA R4, R4, R25, R3 ;  /* 0x0000001904047223 */ /* 0x000fc80000000003 */
[----:B------:R-:W-:-:S05]  /*12f0*/  FFMA R3, R20, R4, R25 ;  /* 0x0000000414037223 */ /* 0x000fca0000000019 */
[----:B------:R-:W-:-:S04]  /*1300*/  SHF.R.U32.HI R18, RZ, 0x17, R3 ;  /* 0x00000017ff127819 */ /* 0x000fc80000011603 */
[----:B------:R-:W-:-:S04]  /*1310*/  LOP3.LUT R18, R18, 0xff, RZ, 0xc0, !PT ;  /* 0x000000ff12127812 */ /* 0x000fc800078ec0ff */
[----:B------:R-:W-:-:S05]  /*1320*/  IADD3 R18, PT, PT, R18, R22, RZ ;  /* 0x0000001612127210 */ /* 0x000fca0007ffe0ff */
[----:B------:R-:W-:-:S05]  /*1330*/  VIADD R19, R18, 0xffffffff ;  /* 0xffffffff12137836 */ /* 0x000fca0000000000 */
[----:B------:R-:W-:-:S13]  /*1340*/  ISETP.GE.U32.AND P0, PT, R19, 0xfe, PT ;  /* 0x000000fe1300780c */ /* 0x000fda0003f06070 */
[----:B------:R-:W-:Y:S05]  /*1350*/  @!P0 BRA `(.L_x_23) ;  /* 0x0000000000808947 */ /* 0x000fea0003800000 */
[----:B------:R-:W-:-:S13]  /*1360*/  ISETP.GT.AND P0, PT, R18, 0xfe, PT ;  /* 0x000000fe1200780c */ /* 0x000fda0003f04270 */
[----:B------:R-:W-:Y:S05]  /*1370*/  @P0 BRA `(.L_x_24) ;  /* 0x00000000006c0947 */ /* 0x000fea0003800000 */
[----:B------:R-:W-:-:S13]  /*1380*/  ISETP.GE.AND P0, PT, R18, 0x1, PT ;  /* 0x000000011200780c */ /* 0x000fda0003f06270 */
[----:B------:R-:W-:Y:S05]  /*1390*/  @P0 BRA `(.L_x_25) ;  /* 0x0000000000740947 */ /* 0x000fea0003800000 */
[----:B------:R-:W-:Y:S02]  /*13a0*/  ISETP.GE.AND P0, PT, R18, -0x18, PT ;  /* 0xffffffe81200780c */ /* 0x000fe40003f06270 */
[----:B------:R-:W-:-:S11]  /*13b0*/  LOP3.LUT R3, R3, 0x80000000, RZ, 0xc0, !PT ;  /* 0x8000000003037812 */ /* 0x000fd600078ec0ff */
[----:B------:R-:W-:Y:S05]  /*13c0*/  @!P0 BRA `(.L_x_25) ;  /* 0x0000000000688947 */ /* 0x000fea0003800000 */
[-CC-:B------:R-:W-:Y:S01]  /*13d0*/  FFMA.RZ R19, R20, R4.reuse, R25.reuse ;  /* 0x0000000414137223 */ /* 0x180fe2000000c019 */
[C---:B------:R-:W-:Y:S02]  /*13e0*/  IADD3 R23, PT, PT, R18.reuse, 0x20, RZ ;  /* 0x0000002012177810 */ /* 0x040fe40007ffe0ff */
[----:B------:R-:W-:Y:S02]  /*13f0*/  ISETP.NE.AND P3, PT, R18, RZ, PT ;  /* 0x000000ff1200720c */ /* 0x000fe40003f65270 */
[----:B------:R-:W-:Y:S01]  /*1400*/  LOP3.LUT R22, R19, 0x7fffff, RZ, 0xc0, !PT ;  /* 0x007fffff13167812 */ /* 0x000fe200078ec0ff */
[CCC-:B------:R-:W-:Y:S01]  /*1410*/  FFMA.RP R19, R20.reuse, R4.reuse, R25.reuse ;  /* 0x0000000414137223 */ /* 0x1c0fe20000008019 */
[----:B------:R-:W-:Y:S01]  /*1420*/  FFMA.RM R4, R20, R4, R25 ;  /* 0x0000000414047223 */ /* 0x000fe20000004019 */
[----:B------:R-:W-:Y:S01]  /*1430*/  ISETP.NE.AND P2, PT, R18, RZ, PT ;  /* 0x000000ff1200720c */ /* 0x000fe20003f45270 */
[----:B------:R-:W-:Y:S01]  /*1440*/  IMAD.MOV R18, RZ, RZ, -R18 ;  /* 0x000000ffff127224 */ /* 0x000fe200078e0a12 */
[----:B------:R-:W-:-:S02]  /*1450*/  LOP3.LUT R22, R22, 0x800000, RZ, 0xfc, !PT ;  /* 0x0080000016167812 */ /* 0x000fc400078efcff */
[----:B------:R-:W-:Y:S02]  /*1460*/  FSETP.NEU.FTZ.AND P0, PT, R19, R4, PT ;  /* 0x000000041300720b */ /* 0x000fe40003f1d000 */
[----:B------:R-:W-:Y:S02]  /*1470*/  SHF.L.U32 R23, R22, R23, RZ ;  /* 0x0000001716177219 */ /* 0x000fe400000006ff */
[----:B------:R-:W-:Y:S02]  /*1480*/  SEL R19, R18, RZ, P3 ;  /* 0x000000ff12137207 */ /* 0x000fe40001800000 */
[----:B------:R-:W-:Y:S02]  /*1490*/  ISETP.NE.AND P2, PT, R23, RZ, P2 ;  /* 0x000000ff1700720c */ /* 0x000fe40001745270 */
[----:B------:R-:W-:Y:S02]  /*14a0*/  SHF.R.U32.HI R19, RZ, R19, R22 ;  /* 0x00000013ff137219 */ /* 0x000fe40000011616 */
[----:B------:R-:W-:-:S02]  /*14b0*/  PLOP3.LUT P0, PT, P0, P2, PT, 0xf8, 0x8f ;  /* 0x00000000008f781c */ /* 0x000fc40000705f70 */
[----:B------:R-:W-:Y:S02]  /*14c0*/  SHF.R.U32.HI R23, RZ, 0x1, R19 ;  /* 0x00000001ff177819 */ /* 0x000fe40000011613 */
[----:B------:R-:W-:-:S04]  /*14d0*/  SEL R4, RZ, 0x1, !P0 ;  /* 0x00000001ff047807 */ /* 0x000fc80004000000 */
[----:B------:R-:W-:-:S04]  /*14e0*/  LOP3.LUT R4, R4, 0x1, R23, 0xf8, !PT ;  /* 0x0000000104047812 */ /* 0x000fc800078ef817 */
[----:B------:R-:W-:-:S04]  /*14f0*/  LOP3.LUT R4, R4, R19, RZ, 0xc0, !PT ;  /* 0x0000001304047212 */ /* 0x000fc800078ec0ff */
[----:B------:R-:W-:-:S04]  /*1500*/  IADD3 R4, PT, PT, R23, R4, RZ ;  /* 0x0000000417047210 */ /* 0x000fc80007ffe0ff */
[----:B------:R-:W-:Y:S01]  /*1510*/  LOP3.LUT R3, R4, R3, RZ, 0xfc, !PT ;  /* 0x0000000304037212 */ /* 0x000fe200078efcff */
[----:B------:R-:W-:Y:S06]  /*1520*/  BRA `(.L_x_25) ;  /* 0x0000000000107947 */ /* 0x000fec0003800000 */
.L_x_24:
[----:B------:R-:W-:-:S04]  /*1530*/  LOP3.LUT R3, R3, 0x80000000, RZ, 0xc0, !PT ;  /* 0x8000000003037812 */ /* 0x000fc800078ec0ff */
[----:B------:R-:W-:Y:S01]  /*1540*/  LOP3.LUT R3, R3, 0x7f800000, RZ, 0xfc, !PT ;  /* 0x7f80000003037812 */ /* 0x000fe200078efcff */
[----:B------:R-:W-:Y:S06]  /*1550*/  BRA `(.L_x_25) ;  /* 0x0000000000047947 */ /* 0x000fec0003800000 */
.L_x_23:
[----:B------:R-:W-:-:S07]  /*1560*/  IMAD R3, R22, 0x800000, R3 ;  /* 0x0080000016037824 */ /* 0x000fce00078e0203 */
.L_x_25:
[----:B------:R-:W-:Y:S05]  /*1570*/  BSYNC.RECONVERGENT B3 ;  /* 0x0000000000037941 */ /* 0x000fea0003800200 */
.L_x_22:
[----:B------:R-:W-:Y:S05]  /*1580*/  BRA `(.L_x_26) ;  /* 0x0000000000207947 */ /* 0x000fea0003800000 */
.L_x_21:
[----:B------:R-:W-:-:S04]  /*1590*/  LOP3.LUT R3, R4, 0x80000000, R3, 0x48, !PT ;  /* 0x8000000004037812 */ /* 0x000fc800078e4803 */
[----:B------:R-:W-:Y:S01]  /*15a0*/  LOP3.LUT R3, R3, 0x7f800000, RZ, 0xfc, !PT ;  /* 0x7f80000003037812 */ /* 0x000fe200078efcff */
[----:B------:R-:W-:Y:S06]  /*15b0*/  BRA `(.L_x_26) ;  /* 0x0000000000147947 */ /* 0x000fec0003800000 */
.L_x_20:
[----:B------:R-:W-:Y:S01]  /*15c0*/  LOP3.LUT R3, R4, 0x80000000, R3, 0x48, !PT ;  /* 0x8000000004037812 */ /* 0x000fe200078e4803 */
[----:B------:R-:W-:Y:S06]  /*15d0*/  BRA `(.L_x_26) ;  /* 0x00000000000c7947 */ /* 0x000fec0003800000 */
.L_x_19:
[----:B------:R-:W0:Y:S01]  /*15e0*/  MUFU.RSQ R3, -QNAN ;  /* 0xffc0000000037908 */ /* 0x000e220000001400 */
[----:B------:R-:W-:Y:S05]  /*15f0*/  BRA `(.L_x_26) ;  /* 0x0000000000047947 */ /* 0x000fea0003800000 */
.L_x_18:
[----:B------:R-:W-:-:S07]  /*1600*/  FADD.FTZ R3, R3, R4 ;  /* 0x0000000403037221 */ /* 0x000fce0000010000 */
.L_x_26:
[----:B------:R-:W-:Y:S05]  /*1610*/  BSYNC.RECONVERGENT B2 ;  /* 0x0000000000027941 */ /* 0x000fea0003800200 */
.L_x_16:
[----:B------:R-:W-:Y:S01]  /*1620*/  MOV R18, R16 ;  /* 0x0000001000127202 */ /* 0x000fe20000000f00 */
[----:B------:R-:W-:-:S04]  /*1630*/  IMAD.MOV.U32 R19, RZ, RZ, 0x0 ;  /* 0x00000000ff137424 */ /* 0x000fc800078e00ff */
[----:B0-----:R-:W-:Y:S05]  /*1640*/  RET.REL.NODEC R18 `(_Z17f0_LFA_cudaKernelPfS_S_S_S_S_S_S_S_S_S_S_S_S_iiiifi) ;  /* 0xffffffe8126c7950 */ /* 0x001fea0003c3ffff */
.L_x_27:
[----:B------:R-:W-:-:S00]  /*1650*/  BRA `(.L_x_27) ;  /* 0xfffffffc00fc7947 */ /* 0x000fc0000383ffff */
[----:B------:R-:W-:-:S00]  /*1660*/  NOP ;  /* 0x0000000000007918 */ /* 0x000fc00000000000 */
        /* <DEDUP_REMOVED lines=9> */
.L_x_29:


//--------------------- .nv.global.init           --------------------------
	.section	.nv.global.init,"aw",@progbits
	.align	4
.nv.global.init:
	.type		__cudart_i2opi_f,@object
	.size		__cudart_i2opi_f,(.L_0 - __cudart_i2opi_f)
__cudart_i2opi_f:
        /*0000*/ 	.byte	0x41, 0x90, 0x43, 0x3c, 0x99, 0x95, 0x62, 0xdb, 0xc0, 0xdd, 0x34, 0xf5, 0xd1, 0x57, 0x27, 0xfc
        /*0010*/ 	.byte	0x29, 0x15, 0x44, 0x4e, 0x6e, 0x83, 0xf9, 0xa2
.L_0:


//--------------------- .nv.shared.reserved.0     --------------------------
	.section	.nv.shared.reserved.0,"aw",@nobits
	.weak		__nv_reservedSMEM_offset_0_alias
	.size		__nv_reservedSMEM_offset_0_alias, 0, 64
	.other		__nv_reservedSMEM_offset_0_alias,@"STO_CUDA_RESERVED_SHARED STV_DEFAULT"
__nv_reservedSMEM_offset_0_alias:
	.zero		0
	.zero		64


//--------------------- .nv.constant0._Z17f0_LFA_cudaKernelPfS_S_S_S_S_S_S_S_S_S_S_S_S_iiiifi --------------------------
	.section	.nv.constant0._Z17f0_LFA_cudaKernelPfS_S_S_S_S_S_S_S_S_S_S_S_S_iiiifi,"a",@progbits
	.sectionflags	@""
	.align	4
.nv.constant0._Z17f0_LFA_cudaKernelPfS_S_S_S_S_S_S_S_S_S_S_S_S_iiiifi:
	.zero		1032


//--------------------- SYMBOLS --------------------------

	.type		.nv.reservedSmem.offset0,@object
	.size		.nv.reservedSmem.offset0,0x4
